	.target	sm_90a

	.elftype	@"ET_EXEC"


//--------------------- .note.nv.tkinfo           --------------------------
	.section	.note.nv.tkinfo,"",@"SHT_NOTE"
	.sectionflags	@"SHF_NOTE_NV_TKINFO"
	.tkinfo
        /*0018*/ 	.word	0x00000002
        /*0030*/ 	.string	""
        /*0030*/ 	.string	"ptxas"
        /*0030*/ 	.string	"Cuda compilation tools, release 13.0, V13.0.88"
        /*0030*/ 	.string	"Build cuda_13.0.r13.0/compiler.36424714_0"
        /*0030*/ 	.string	"-arch sm_90a -m 64 "



//--------------------- .note.nv.cuinfo           --------------------------
	.section	.note.nv.cuinfo,"",@"SHT_NOTE"
	.sectionflags	@"SHF_NOTE_NV_CUINFO"
        /*0018*/ 	.short	0x0002
        /*001a*/ 	.short	0x005a
        /*001c*/ 	.short	0x0082
	.zero		2


//--------------------- .nv.info                  --------------------------
	.section	.nv.info,"",@"SHT_CUDA_INFO"
	.align	4


	//----- nvinfo : EIATTR_REGCOUNT
	.align		4
        /*0000*/ 	.byte	0x04, 0x2f
        /*0002*/ 	.short	(.L_16 - .L_15)
	.align		4
.L_15:
        /*0004*/ 	.word	index@(_ZN7cutlass13device_kernelINS_4gemm6kernel13GemmUniversalIN4cute5tupleIJiiiiEEENS1_10collective13CollectiveMmaINS1_49MainloopSm90TmaGmmaRmemAWarpSpecializedMixedInputILi5ENS5_IJNS4_1CILi1EEESB_SB_EEENS1_32KernelTmaWarpSpecializedPingpongEEENS5_IJNSA_ILi64EEENSA_ILi128EEESG_EEENS5_IJNS_12float_e4m3_tEEEENS5_IJlSB_lEEENS_10bfloat16_tESK_NS4_8TiledMMAINS4_8MMA_AtomIJNS4_4SM904GMMA28MMA_64x128x16_F32BF16BF16_RSILNSP_5MajorE0ELSR_0ELNSP_7ScaleInE1ELSS_1EEEEEENS4_6LayoutISC_NS5_IJNSA_ILi0EEESW_SW_EEEEENS5_IJNS4_10UnderscoreESZ_SZ_EEEEENS4_13SM90_TMA_LOADENS4_14ComposedLayoutINS4_7SwizzleILi3ELi4ELi3EEENS4_18smem_ptr_flag_bitsILi8EEENSV_INS5_IJNSA_ILi8EEESG_EEENS5_IJSG_SB_EEEEEEENS4_9Copy_AtomIJNS4_39AutoVectorizingCopyWithAssumedAlignmentILi128EEESI_EEENS4_8identityES12_NS13_IS15_NS16_ILi16EEENSV_INS5_IJS18_SF_EEENS5_IJSF_SB_EEEEEEEvS1H_EENS_8epilogue10collective6detail29Sm90TmaWarpSpecializedAdapterINS1P_15DefaultEpilogueISI_SK_SK_NS1O_6thread17LinearCombinationISI_Li1EffLNS1T_9ScaleType4KindE0ELNS_15FloatRoundStyleE2ESI_EENS1_15EpilogueDefaultEEEEEvvEEEEvNT_6ParamsE)
        /*0008*/ 	.word	0x000000a8


	//----- nvinfo : EIATTR_FRAME_SIZE
	.align		4
.L_16:
        /*000c*/ 	.byte	0x04, 0x11
        /*000e*/ 	.short	(.L_18 - .L_17)
	.align		4
.L_17:
        /*0010*/ 	.word	index@(_ZN7cutlass13device_kernelINS_4gemm6kernel13GemmUniversalIN4cute5tupleIJiiiiEEENS1_10collective13CollectiveMmaINS1_49MainloopSm90TmaGmmaRmemAWarpSpecializedMixedInputILi5ENS5_IJNS4_1CILi1EEESB_SB_EEENS1_32KernelTmaWarpSpecializedPingpongEEENS5_IJNSA_ILi64EEENSA_ILi128EEESG_EEENS5_IJNS_12float_e4m3_tEEEENS5_IJlSB_lEEENS_10bfloat16_tESK_NS4_8TiledMMAINS4_8MMA_AtomIJNS4_4SM904GMMA28MMA_64x128x16_F32BF16BF16_RSILNSP_5MajorE0ELSR_0ELNSP_7ScaleInE1ELSS_1EEEEEENS4_6LayoutISC_NS5_IJNSA_ILi0EEESW_SW_EEEEENS5_IJNS4_10UnderscoreESZ_SZ_EEEEENS4_13SM90_TMA_LOADENS4_14ComposedLayoutINS4_7SwizzleILi3ELi4ELi3EEENS4_18smem_ptr_flag_bitsILi8EEENSV_INS5_IJNSA_ILi8EEESG_EEENS5_IJSG_SB_EEEEEEENS4_9Copy_AtomIJNS4_39AutoVectorizingCopyWithAssumedAlignmentILi128EEESI_EEENS4_8identityES12_NS13_IS15_NS16_ILi16EEENSV_INS5_IJS18_SF_EEENS5_IJSF_SB_EEEEEEEvS1H_EENS_8epilogue10collective6detail29Sm90TmaWarpSpecializedAdapterINS1P_15DefaultEpilogueISI_SK_SK_NS1O_6thread17LinearCombinationISI_Li1EffLNS1T_9ScaleType4KindE0ELNS_15FloatRoundStyleE2ESI_EENS1_15EpilogueDefaultEEEEEvvEEEEvNT_6ParamsE)
        /*0014*/ 	.word	0x00000000


	//----- nvinfo : EIATTR_MIN_STACK_SIZE
	.align		4
.L_18:
        /*0018*/ 	.byte	0x04, 0x12
        /*001a*/ 	.short	(.L_20 - .L_19)
	.align		4
.L_19:
        /*001c*/ 	.word	index@(_ZN7cutlass13device_kernelINS_4gemm6kernel13GemmUniversalIN4cute5tupleIJiiiiEEENS1_10collective13CollectiveMmaINS1_49MainloopSm90TmaGmmaRmemAWarpSpecializedMixedInputILi5ENS5_IJNS4_1CILi1EEESB_SB_EEENS1_32KernelTmaWarpSpecializedPingpongEEENS5_IJNSA_ILi64EEENSA_ILi128EEESG_EEENS5_IJNS_12float_e4m3_tEEEENS5_IJlSB_lEEENS_10bfloat16_tESK_NS4_8TiledMMAINS4_8MMA_AtomIJNS4_4SM904GMMA28MMA_64x128x16_F32BF16BF16_RSILNSP_5MajorE0ELSR_0ELNSP_7ScaleInE1ELSS_1EEEEEENS4_6LayoutISC_NS5_IJNSA_ILi0EEESW_SW_EEEEENS5_IJNS4_10UnderscoreESZ_SZ_EEEEENS4_13SM90_TMA_LOADENS4_14ComposedLayoutINS4_7SwizzleILi3ELi4ELi3EEENS4_18smem_ptr_flag_bitsILi8EEENSV_INS5_IJNSA_ILi8EEESG_EEENS5_IJSG_SB_EEEEEEENS4_9Copy_AtomIJNS4_39AutoVectorizingCopyWithAssumedAlignmentILi128EEESI_EEENS4_8identityES12_NS13_IS15_NS16_ILi16EEENSV_INS5_IJS18_SF_EEENS5_IJSF_SB_EEEEEEEvS1H_EENS_8epilogue10collective6detail29Sm90TmaWarpSpecializedAdapterINS1P_15DefaultEpilogueISI_SK_SK_NS1O_6thread17LinearCombinationISI_Li1EffLNS1T_9ScaleType4KindE0ELNS_15FloatRoundStyleE2ESI_EENS1_15EpilogueDefaultEEEEEvvEEEEvNT_6ParamsE)
        /*0020*/ 	.word	0x00000000
.L_20:


//--------------------- .nv.compat                --------------------------
	.section	.nv.compat,"",@"SHT_CUDA_COMPAT_INFO"
	.align	4
        /*0000*/ 	.byte	0x02, 0x09, 0x01, 0x00, 0x02, 0x02, 0x04, 0x00, 0x02, 0x05, 0x05, 0x00, 0x03, 0x07, 0x01, 0x01
        /*0010*/ 	.byte	0x02, 0x03, 0x01, 0x00, 0x02, 0x06, 0x01, 0x00, 0x04, 0x0b, 0x08, 0x00, 0x00, 0x00, 0x00, 0x00
        /*0020*/ 	.byte	0x00, 0x00, 0x00, 0x00


//--------------------- .nv.info._ZN7cutlass13device_kernelINS_4gemm6kernel13GemmUniversalIN4cute5tupleIJiiiiEEENS1_10collective13CollectiveMmaINS1_49MainloopSm90TmaGmmaRmemAWarpSpecializedMixedInputILi5ENS5_IJNS4_1CILi1EEESB_SB_EEENS1_32KernelTmaWarpSpecializedPingpongEEENS5_IJNSA_ILi64EEENSA_ILi128EEESG_EEENS5_IJNS_12float_e4m3_tEEEENS5_IJlSB_lEEENS_10bfloat16_tESK_NS4_8TiledMMAINS4_8MMA_AtomIJNS4_4SM904GMMA28MMA_64x128x16_F32BF16BF16_RSILNSP_5MajorE0ELSR_0ELNSP_7ScaleInE1ELSS_1EEEEEENS4_6LayoutISC_NS5_IJNSA_ILi0EEESW_SW_EEEEENS5_IJNS4_10UnderscoreESZ_SZ_EEEEENS4_13SM90_TMA_LOADENS4_14ComposedLayoutINS4_7SwizzleILi3ELi4ELi3EEENS4_18smem_ptr_flag_bitsILi8EEENSV_INS5_IJNSA_ILi8EEESG_EEENS5_IJSG_SB_EEEEEEENS4_9Copy_AtomIJNS4_39AutoVectorizingCopyWithAssumedAlignmentILi128EEESI_EEENS4_8identityES12_NS13_IS15_NS16_ILi16EEENSV_INS5_IJS18_SF_EEENS5_IJSF_SB_EEEEEEEvS1H_EENS_8epilogue10collective6detail29Sm90TmaWarpSpecializedAdapterINS1P_15DefaultEpilogueISI_SK_SK_NS1O_6thread17LinearCombinationISI_Li1EffLNS1T_9ScaleType4KindE0ELNS_15FloatRoundStyleE2ESI_EENS1_15EpilogueDefaultEEEEEvvEEEEvNT_6ParamsE --------------------------
	.section	.nv.info._ZN7cutlass13device_kernelINS_4gemm6kernel13GemmUniversalIN4cute5tupleIJiiiiEEENS1_10collective13CollectiveMmaINS1_49MainloopSm90TmaGmmaRmemAWarpSpecializedMixedInputILi5ENS5_IJNS4_1CILi1EEESB_SB_EEENS1_32KernelTmaWarpSpecializedPingpongEEENS5_IJNSA_ILi64EEENSA_ILi128EEESG_EEENS5_IJNS_12float_e4m3_tEEEENS5_IJlSB_lEEENS_10bfloat16_tESK_NS4_8TiledMMAINS4_8MMA_AtomIJNS4_4SM904GMMA28MMA_64x128x16_F32BF16BF16_RSILNSP_5MajorE0ELSR_0ELNSP_7ScaleInE1ELSS_1EEEEEENS4_6LayoutISC_NS5_IJNSA_ILi0EEESW_SW_EEEEENS5_IJNS4_10UnderscoreESZ_SZ_EEEEENS4_13SM90_TMA_LOADENS4_14ComposedLayoutINS4_7SwizzleILi3ELi4ELi3EEENS4_18smem_ptr_flag_bitsILi8EEENSV_INS5_IJNSA_ILi8EEESG_EEENS5_IJSG_SB_EEEEEEENS4_9Copy_AtomIJNS4_39AutoVectorizingCopyWithAssumedAlignmentILi128EEESI_EEENS4_8identityES12_NS13_IS15_NS16_ILi16EEENSV_INS5_IJS18_SF_EEENS5_IJSF_SB_EEEEEEEvS1H_EENS_8epilogue10collective6detail29Sm90TmaWarpSpecializedAdapterINS1P_15DefaultEpilogueISI_SK_SK_NS1O_6thread17LinearCombinationISI_Li1EffLNS1T_9ScaleType4KindE0ELNS_15FloatRoundStyleE2ESI_EENS1_15EpilogueDefaultEEEEEvvEEEEvNT_6ParamsE,"",@"SHT_CUDA_INFO"
	.sectionflags	@""
	.align	4


	//----- nvinfo : EIATTR_CUDA_API_VERSION
	.align		4
        /*0000*/ 	.byte	0x04, 0x37
        /*0002*/ 	.short	(.L_22 - .L_21)
.L_21:
        /*0004*/ 	.word	0x00000082


	//----- nvinfo : EIATTR_KPARAM_INFO
	.align		4
.L_22:
        /*0008*/ 	.byte	0x04, 0x17
        /*000a*/ 	.short	(.L_24 - .L_23)
.L_23:
        /*000c*/ 	.word	0x00000000
        /*0010*/ 	.short	0x0000
        /*0012*/ 	.short	0x0070
        /*0014*/ 	.byte	0x00, 0xf0, 0x01, 0x18


	//----- nvinfo : EIATTR_SPARSE_MMA_MASK
	.align		4
.L_24:
        /*0018*/ 	.byte	0x03, 0x50
        /*001a*/ 	.short	0x0000


	//----- nvinfo : EIATTR_MAXREG_COUNT
	.align		4
        /*001c*/ 	.byte	0x03, 0x1b
        /*001e*/ 	.short	0x00a8


	//----- nvinfo : EIATTR_NUM_BARRIERS
	.align		4
        /*0020*/ 	.byte	0x02, 0x4c
        /*0022*/ 	.byte	0x01
	.zero		1


	//----- nvinfo : EIATTR_EXTERNS
	.align		4
        /*0024*/ 	.byte	0x04, 0x0f
        /*0026*/ 	.short	(.L_26 - .L_25)


	//   ....[0]....
	.align		4
.L_25:
        /*0028*/ 	.word	index@(__assertfail)


	//----- nvinfo : EIATTR_MERCURY_ISA_VERSION
	.align		4
.L_26:
        /*002c*/ 	.byte	0x03, 0x5f
        /*002e*/ 	.short	0x0101


	//----- nvinfo : EIATTR_INT_WARP_WIDE_INSTR_OFFSETS
	.align		4
        /*0030*/ 	.byte	0x04, 0x31
        /*0032*/ 	.short	(.L_28 - .L_27)


	//   ....[0]....
.L_27:
        /*0034*/ 	.word	0x000004c0


	//   ....[1]....
        /*0038*/ 	.word	0x000004d0


	//   ....[2]....
        /*003c*/ 	.word	0x00000540


	//   ....[3]....
        /*0040*/ 	.word	0x00000550


	//   ....[4]....
        /*0044*/ 	.word	0x00000560


	//   ....[5]....
        /*0048*/ 	.word	0x00000580


	//   ....[6]....
        /*004c*/ 	.word	0x000005e0


	//   ....[7]....
        /*0050*/ 	.word	0x00000600


	//----- nvinfo : EIATTR_COOP_GROUP_MASK_REGIDS
	.align		4
.L_28:
        /*0054*/ 	.byte	0x04, 0x29
        /*0056*/ 	.short	(.L_30 - .L_29)


	//   ....[0]....
.L_29:
        /*0058*/ 	.word	0xffffffff


	//   ....[1]....
        /*005c*/ 	.word	0xffffffff


	//   ....[2]....
        /*0060*/ 	.word	0xffffffff


	//   ....[3]....
        /*0064*/ 	.word	0xffffffff


	//   ....[4]....
        /*0068*/ 	.word	0xffffffff


	//   ....[5]....
        /*006c*/ 	.word	0xffffffff


	//   ....[6]....
        /*0070*/ 	.word	0x0500000f


	//----- nvinfo : EIATTR_COOP_GROUP_INSTR_OFFSETS
	.align		4
.L_30:
        /*0074*/ 	.byte	0x04, 0x28
        /*0076*/ 	.short	(.L_32 - .L_31)


	//   ....[0]....
.L_31:
        /*0078*/ 	.word	0x00000050


	//   ....[1]....
        /*007c*/ 	.word	0x00000080


	//   ....[2]....
        /*0080*/ 	.word	0x00000180


	//   ....[3]....
        /*0084*/ 	.word	0x000003b0


	//   ....[4]....
        /*0088*/ 	.word	0x000003f0


	//   ....[5]....
        /*008c*/ 	.word	0x00000430


	//   ....[6]....
        /*0090*/ 	.word	0x0000ae40


	//----- nvinfo : EIATTR_REG_RECONFIG
	.align		4
.L_32:
        /*0094*/ 	.byte	0x01, 0x54
	.zero		2


	//----- nvinfo : EIATTR_SYSCALL_OFFSETS
	.align		4
        /*0098*/ 	.byte	0x04, 0x46
        /*009a*/ 	.short	(.L_34 - .L_33)


	//   ....[0]....
.L_33:
        /*009c*/ 	.word	0x00001740


	//   ....[1]....
        /*00a0*/ 	.word	0x00009d10


	//   ....[2]....
        /*00a4*/ 	.word	0x00009e40


	//----- nvinfo : EIATTR_MBARRIER_INSTR_OFFSETS
	.align		4
.L_34:
        /*00a8*/ 	.byte	0x04, 0x39
        /*00aa*/ 	.short	(.L_36 - .L_35)


	//   ....[0]....
.L_35:
        /*00ac*/ 	.word	0x00000300
        /*00b0*/ 	.word	0x000000ff
        /*00b4*/ 	.word	0x00000000
        /*00b8*/ 	.short	0x0100
        /*00ba*/ 	.byte	0x05
	.zero		1


	//   ....[1]....
        /*00bc*/ 	.word	0x00000310
        /*00c0*/ 	.word	0x000000ff
        /*00c4*/ 	.word	0x00000028
        /*00c8*/ 	.short	0x0100
        /*00ca*/ 	.byte	0x05
	.zero		1


	//   ....[2]....
        /*00cc*/ 	.word	0x00000320
        /*00d0*/ 	.word	0x000000ff
        /*00d4*/ 	.word	0x00000008
        /*00d8*/ 	.short	0x0100
        /*00da*/ 	.byte	0x05
	.zero		1


	//   ....[3]....
        /*00dc*/ 	.word	0x00000330
        /*00e0*/ 	.word	0x000000ff
        /*00e4*/ 	.word	0x00000030
        /*00e8*/ 	.short	0x0100
        /*00ea*/ 	.byte	0x05
	.zero		1


	//   ....[4]....
        /*00ec*/ 	.word	0x00000340
        /*00f0*/ 	.word	0x000000ff
        /*00f4*/ 	.word	0x00000010
        /*00f8*/ 	.short	0x0100
        /*00fa*/ 	.byte	0x05
	.zero		1


	//   ....[5]....
        /*00fc*/ 	.word	0x00000350
        /*0100*/ 	.word	0x000000ff
        /*0104*/ 	.word	0x00000038
        /*0108*/ 	.short	0x0100
        /*010a*/ 	.byte	0x05
	.zero		1


	//   ....[6]....
        /*010c*/ 	.word	0x00000360
        /*0110*/ 	.word	0x000000ff
        /*0114*/ 	.word	0x00000018
        /*0118*/ 	.short	0x0100
        /*011a*/ 	.byte	0x05
	.zero		1


	//   ....[7]....
        /*011c*/ 	.word	0x00000370
        /*0120*/ 	.word	0x000000ff
        /*0124*/ 	.word	0x00000040
        /*0128*/ 	.short	0x0100
        /*012a*/ 	.byte	0x05
	.zero		1


	//   ....[8]....
        /*012c*/ 	.word	0x00000380
        /*0130*/ 	.word	0x000000ff
        /*0134*/ 	.word	0x00000020
        /*0138*/ 	.short	0x0100
        /*013a*/ 	.byte	0x05
	.zero		1


	//   ....[9]....
        /*013c*/ 	.word	0x00000390
        /*0140*/ 	.word	0x000000ff
        /*0144*/ 	.word	0x00000048
        /*0148*/ 	.short	0x0100
        /*014a*/ 	.byte	0x05
	.zero		1


	//   ....[10]....
        /*014c*/ 	.word	0x00000620
        /*0150*/ 	.word	0x000000ff
        /*0154*/ 	.word	0x00000080
        /*0158*/ 	.short	0x0100
        /*015a*/ 	.byte	0x05
	.zero		1


	//   ....[11]....
        /*015c*/ 	.word	0x00000630
        /*0160*/ 	.word	0x000000ff
        /*0164*/ 	.word	0x00000088
        /*0168*/ 	.short	0x0100
        /*016a*/ 	.byte	0x05
	.zero		1


	//   ....[12]....
        /*016c*/ 	.word	0x00000670
        /*0170*/ 	.word	0x000000ff
        /*0174*/ 	.word	0x00000060
        /*0178*/ 	.short	0x0100
        /*017a*/ 	.byte	0x0a
	.zero		1


	//   ....[13]....
        /*017c*/ 	.word	0x00000690
        /*0180*/ 	.word	0x000000ff
        /*0184*/ 	.word	0x00000068
        /*0188*/ 	.short	0x0100
        /*018a*/ 	.byte	0x0a
	.zero		1


	//   ....[14]....
        /*018c*/ 	.word	0x000006a0
        /*0190*/ 	.word	0x000000ff
        /*0194*/ 	.word	0x00000070
        /*0198*/ 	.short	0x0100
        /*019a*/ 	.byte	0x0a
	.zero		1


	//   ....[15]....
        /*019c*/ 	.word	0x000006b0
        /*01a0*/ 	.word	0x000000ff
        /*01a4*/ 	.word	0x00000078
        /*01a8*/ 	.short	0x0100
        /*01aa*/ 	.byte	0x0a
	.zero		1


	//   ....[16]....
        /*01ac*/ 	.word	0x000015f0
        /*01b0*/ 	.word	0x000000ff
        /*01b4*/ 	.word	0xfffffff8
        /*01b8*/ 	.short	0x010a
        /*01ba*/ 	.byte	0x2e
	.zero		1


	//   ....[17]....
        /*01bc*/ 	.word	0x00001800
        /*01c0*/ 	.word	0x00000003
        /*01c4*/ 	.word	0x00000000
        /*01c8*/ 	.short	0x010a
        /*01ca*/ 	.byte	0x3f
	.zero		1


	//   ....[18]....
        /*01cc*/ 	.word	0x00001840
        /*01d0*/ 	.word	0x00000003
        /*01d4*/ 	.word	0x00000000
        /*01d8*/ 	.short	0x010a
        /*01da*/ 	.byte	0x3f
	.zero		1


	//   ....[19]....
        /*01dc*/ 	.word	0x00001960
        /*01e0*/ 	.word	0x00000003
        /*01e4*/ 	.word	0x00000000
        /*01e8*/ 	.short	0x010a
        /*01ea*/ 	.byte	0x3f
	.zero		1


	//   ....[20]....
        /*01ec*/ 	.word	0x00002820
        /*01f0*/ 	.word	0x00000003
        /*01f4*/ 	.word	0x00000000
        /*01f8*/ 	.short	0x010a
        /*01fa*/ 	.byte	0x3f
	.zero		1


	//   ....[21]....
        /*01fc*/ 	.word	0x00002d10
        /*0200*/ 	.word	0x00000007
        /*0204*/ 	.word	0x00000000
        /*0208*/ 	.short	0x010a
        /*020a*/ 	.byte	0x3f
	.zero		1


	//   ....[22]....
        /*020c*/ 	.word	0x00003930
        /*0210*/ 	.word	0x00000008
        /*0214*/ 	.word	0x00000000
        /*0218*/ 	.short	0x0101
        /*021a*/ 	.byte	0x3f
	.zero		1


	//   ....[23]....
        /*021c*/ 	.word	0x000039d0
        /*0220*/ 	.word	0x00000007
        /*0224*/ 	.word	0x00000000
        /*0228*/ 	.short	0x010a
        /*022a*/ 	.byte	0x3f
	.zero		1


	//   ....[24]....
        /*022c*/ 	.word	0x00004a10
        /*0230*/ 	.word	0x00000003
        /*0234*/ 	.word	0x00000000
        /*0238*/ 	.short	0x0101
        /*023a*/ 	.byte	0x3f
	.zero		1


	//   ....[25]....
        /*023c*/ 	.word	0x00004a50
        /*0240*/ 	.word	0x00000000
        /*0244*/ 	.word	0x00000000
        /*0248*/ 	.short	0x0101
        /*024a*/ 	.byte	0x2d
	.zero		1


	//   ....[26]....
        /*024c*/ 	.word	0x00004b10
        /*0250*/ 	.word	0x000000ff
        /*0254*/ 	.word	0x00000000
        /*0258*/ 	.short	0x0101
        /*025a*/ 	.byte	0x06
	.zero		1


	//   ....[27]....
        /*025c*/ 	.word	0x00004b80
        /*0260*/ 	.word	0x000000ff
        /*0264*/ 	.word	0x00000008
        /*0268*/ 	.short	0x010a
        /*026a*/ 	.byte	0x2e
	.zero		1


	//   ....[28]....
        /*026c*/ 	.word	0x00009420
        /*0270*/ 	.word	0x00000000
        /*0274*/ 	.word	0x00000000
        /*0278*/ 	.short	0x0101
        /*027a*/ 	.byte	0x2d
	.zero		1


	//   ....[29]....
        /*027c*/ 	.word	0x00009f30
        /*0280*/ 	.word	0x00000006
        /*0284*/ 	.word	0x00000028
        /*0288*/ 	.short	0x010a
        /*028a*/ 	.byte	0x3f
	.zero		1


	//   ....[30]....
        /*028c*/ 	.word	0x0000a3e0
        /*0290*/ 	.word	0x0000001b
        /*0294*/ 	.word	0x00000088
        /*0298*/ 	.short	0x0101
        /*029a*/ 	.byte	0x3f
	.zero		1


	//   ....[31]....
        /*029c*/ 	.word	0x0000ab10
        /*02a0*/ 	.word	0x00000005
        /*02a4*/ 	.word	0x00000000
        /*02a8*/ 	.short	0x010a
        /*02aa*/ 	.byte	0x3f
	.zero		1


	//   ....[32]....
        /*02ac*/ 	.word	0x0000ab90
        /*02b0*/ 	.word	0x00000007
        /*02b4*/ 	.word	0x00000000
        /*02b8*/ 	.short	0x010a
        /*02ba*/ 	.byte	0x3f
	.zero		1


	//   ....[33]....
        /*02bc*/ 	.word	0x0000ac20
        /*02c0*/ 	.word	0x00000008
        /*02c4*/ 	.word	0x00000000
        /*02c8*/ 	.short	0x010a
        /*02ca*/ 	.byte	0x3f
	.zero		1


	//   ....[34]....
        /*02cc*/ 	.word	0x0000acb0
        /*02d0*/ 	.word	0x0000000b
        /*02d4*/ 	.word	0x00000000
        /*02d8*/ 	.short	0x010a
        /*02da*/ 	.byte	0x3f
	.zero		1


	//   ....[35]....
        /*02dc*/ 	.word	0x0000ad40
        /*02e0*/ 	.word	0x00000003
        /*02e4*/ 	.word	0x00000000
        /*02e8*/ 	.short	0x010a
        /*02ea*/ 	.byte	0x3f
	.zero		1


	//   ....[36]....
        /*02ec*/ 	.word	0x0000adb0
        /*02f0*/ 	.word	0x00000003
        /*02f4*/ 	.word	0xfffffff8
        /*02f8*/ 	.short	0x010a
        /*02fa*/ 	.byte	0x3f
	.zero		1


	//   ....[37]....
        /*02fc*/ 	.word	0x0000ae70
        /*0300*/ 	.word	0x00000003
        /*0304*/ 	.word	0x00000000
        /*0308*/ 	.short	0x010a
        /*030a*/ 	.byte	0x3f
	.zero		1


	//   ....[38]....
        /*030c*/ 	.word	0x0000aec0
        /*0310*/ 	.word	0x00000003
        /*0314*/ 	.word	0x00000000
        /*0318*/ 	.short	0x010a
        /*031a*/ 	.byte	0x3f
	.zero		1


	//   ....[39]....
        /*031c*/ 	.word	0x0000af10
        /*0320*/ 	.word	0x00000007
        /*0324*/ 	.word	0x00000000
        /*0328*/ 	.short	0x010a
        /*032a*/ 	.byte	0x3f
	.zero		1


	//   ....[40]....
        /*032c*/ 	.word	0x0000af70
        /*0330*/ 	.word	0x00000005
        /*0334*/ 	.word	0x00000008
        /*0338*/ 	.short	0x010a
        /*033a*/ 	.byte	0x3f
	.zero		1


	//   ....[41]....
        /*033c*/ 	.word	0x0000afc0
        /*0340*/ 	.word	0x00000006
        /*0344*/ 	.word	0x00000028
        /*0348*/ 	.short	0x010a
        /*034a*/ 	.byte	0x3f
	.zero		1


	//   ....[42]....
        /*034c*/ 	.word	0x0000b110
        /*0350*/ 	.word	0x00000005
        /*0354*/ 	.word	0x00000000
        /*0358*/ 	.short	0x010a
        /*035a*/ 	.byte	0x3f
	.zero		1


	//   ....[43]....
        /*035c*/ 	.word	0x0000b160
        /*0360*/ 	.word	0x00000007
        /*0364*/ 	.word	0x00000000
        /*0368*/ 	.short	0x010a
        /*036a*/ 	.byte	0x3f
	.zero		1


	//   ....[44]....
        /*036c*/ 	.word	0x0000b1b0
        /*0370*/ 	.word	0x00000008
        /*0374*/ 	.word	0x00000000
        /*0378*/ 	.short	0x010a
        /*037a*/ 	.byte	0x3f
	.zero		1


	//   ....[45]....
        /*037c*/ 	.word	0x0000b200
        /*0380*/ 	.word	0x0000000b
        /*0384*/ 	.word	0x00000000
        /*0388*/ 	.short	0x010a
        /*038a*/ 	.byte	0x3f
	.zero		1


	//----- nvinfo : EIATTR_NUM_MBARRIERS
	.align		4
.L_36:
        /*038c*/ 	.byte	0x03, 0x38
        /*038e*/ 	.short	0x0010


	//----- nvinfo : EIATTR_EXIT_INSTR_OFFSETS
	.align		4
        /*0390*/ 	.byte	0x04, 0x1c
        /*0392*/ 	.short	(.L_38 - .L_37)


	//   ....[0]....
.L_37:
        /*0394*/ 	.word	0x000011d0


	//   ....[1]....
        /*0398*/ 	.word	0x00001230


	//   ....[2]....
        /*039c*/ 	.word	0x00009a00


	//   ....[3]....
        /*03a0*/ 	.word	0x00009a30


	//   ....[4]....
        /*03a4*/ 	.word	0x0000ad90


	//----- nvinfo : EIATTR_MAX_THREADS
	.align		4
.L_38:
        /*03a8*/ 	.byte	0x04, 0x05
        /*03aa*/ 	.short	(.L_40 - .L_39)
.L_39:
        /*03ac*/ 	.word	0x00000180
        /*03b0*/ 	.word	0x00000001
        /*03b4*/ 	.word	0x00000001


	//----- nvinfo : EIATTR_CRS_STACK_SIZE
	.align		4
.L_40:
        /*03b8*/ 	.byte	0x04, 0x1e
        /*03ba*/ 	.short	(.L_42 - .L_41)
.L_41:
        /*03bc*/ 	.word	0x00000000


	//----- nvinfo : EIATTR_CBANK_PARAM_SIZE
	.align		4
.L_42:
        /*03c0*/ 	.byte	0x03, 0x19
        /*03c2*/ 	.short	0x0670


	//----- nvinfo : EIATTR_PARAM_CBANK
	.align		4
        /*03c4*/ 	.byte	0x04, 0x0a
        /*03c6*/ 	.short	(.L_44 - .L_43)
	.align		4
.L_43:
        /*03c8*/ 	.word	index@(.nv.constant0._ZN7cutlass13device_kernelINS_4gemm6kernel13GemmUniversalIN4cute5tupleIJiiiiEEENS1_10collective13CollectiveMmaINS1_49MainloopSm90TmaGmmaRmemAWarpSpecializedMixedInputILi5ENS5_IJNS4_1CILi1EEESB_SB_EEENS1_32KernelTmaWarpSpecializedPingpongEEENS5_IJNSA_ILi64EEENSA_ILi128EEESG_EEENS5_IJNS_12float_e4m3_tEEEENS5_IJlSB_lEEENS_10bfloat16_tESK_NS4_8TiledMMAINS4_8MMA_AtomIJNS4_4SM904GMMA28MMA_64x128x16_F32BF16BF16_RSILNSP_5MajorE0ELSR_0ELNSP_7ScaleInE1ELSS_1EEEEEENS4_6LayoutISC_NS5_IJNSA_ILi0EEESW_SW_EEEEENS5_IJNS4_10UnderscoreESZ_SZ_EEEEENS4_13SM90_TMA_LOADENS4_14ComposedLayoutINS4_7SwizzleILi3ELi4ELi3EEENS4_18smem_ptr_flag_bitsILi8EEENSV_INS5_IJNSA_ILi8EEESG_EEENS5_IJSG_SB_EEEEEEENS4_9Copy_AtomIJNS4_39AutoVectorizingCopyWithAssumedAlignmentILi128EEESI_EEENS4_8identityES12_NS13_IS15_NS16_ILi16EEENSV_INS5_IJS18_SF_EEENS5_IJSF_SB_EEEEEEEvS1H_EENS_8epilogue10collective6detail29Sm90TmaWarpSpecializedAdapterINS1P_15DefaultEpilogueISI_SK_SK_NS1O_6thread17LinearCombinationISI_Li1EffLNS1T_9ScaleType4KindE0ELNS_15FloatRoundStyleE2ESI_EENS1_15EpilogueDefaultEEEEEvvEEEEvNT_6ParamsE)
        /*03cc*/ 	.short	0x0210
        /*03ce*/ 	.short	0x0670


	//----- nvinfo : EIATTR_SW_WAR
	.align		4
.L_44:
        /*03d0*/ 	.byte	0x04, 0x36
        /*03d2*/ 	.short	(.L_46 - .L_45)
.L_45:
        /*03d4*/ 	.word	0x00000008
.L_46:


//--------------------- .nv.callgraph             --------------------------
	.section	.nv.callgraph,"",@"SHT_CUDA_CALLGRAPH"
	.align	4
	.sectionentsize	8
	.align		4
        /*0000*/ 	.word	0x00000000
	.align		4
        /*0004*/ 	.word	0xffffffff
	.align		4
        /*0008*/ 	.word	index@(_ZN7cutlass13device_kernelINS_4gemm6kernel13GemmUniversalIN4cute5tupleIJiiiiEEENS1_10collective13CollectiveMmaINS1_49MainloopSm90TmaGmmaRmemAWarpSpecializedMixedInputILi5ENS5_IJNS4_1CILi1EEESB_SB_EEENS1_32KernelTmaWarpSpecializedPingpongEEENS5_IJNSA_ILi64EEENSA_ILi128EEESG_EEENS5_IJNS_12float_e4m3_tEEEENS5_IJlSB_lEEENS_10bfloat16_tESK_NS4_8TiledMMAINS4_8MMA_AtomIJNS4_4SM904GMMA28MMA_64x128x16_F32BF16BF16_RSILNSP_5MajorE0ELSR_0ELNSP_7ScaleInE1ELSS_1EEEEEENS4_6LayoutISC_NS5_IJNSA_ILi0EEESW_SW_EEEEENS5_IJNS4_10UnderscoreESZ_SZ_EEEEENS4_13SM90_TMA_LOADENS4_14ComposedLayoutINS4_7SwizzleILi3ELi4ELi3EEENS4_18smem_ptr_flag_bitsILi8EEENSV_INS5_IJNSA_ILi8EEESG_EEENS5_IJSG_SB_EEEEEEENS4_9Copy_AtomIJNS4_39AutoVectorizingCopyWithAssumedAlignmentILi128EEESI_EEENS4_8identityES12_NS13_IS15_NS16_ILi16EEENSV_INS5_IJS18_SF_EEENS5_IJSF_SB_EEEEEEEvS1H_EENS_8epilogue10collective6detail29Sm90TmaWarpSpecializedAdapterINS1P_15DefaultEpilogueISI_SK_SK_NS1O_6thread17LinearCombinationISI_Li1EffLNS1T_9ScaleType4KindE0ELNS_15FloatRoundStyleE2ESI_EENS1_15EpilogueDefaultEEEEEvvEEEEvNT_6ParamsE)
	.align		4
        /*000c*/ 	.word	index@(__assertfail)
	.align		4
        /*0010*/ 	.word	0x00000000
	.align		4
        /*0014*/ 	.word	0xfffffffe
	.align		4
        /*0018*/ 	.word	0x00000000
	.align		4
        /*001c*/ 	.word	0xfffffffd
	.align		4
        /*0020*/ 	.word	0x00000000
	.align		4
        /*0024*/ 	.word	0xfffffffc


//--------------------- .nv.constant4             --------------------------
	.section	.nv.constant4,"a",@progbits
	.align	8
	.align		8
.nv.constant4:
        /*0000*/ 	.dword	__assertfail
	.align		8
        /*0008*/ 	.dword	__unnamed_1
	.align		8
        /*0010*/ 	.dword	__unnamed_2
	.align		8
        /*0018*/ 	.dword	_ZN40_INTERNAL_8b6825be_4_k_cu_a3b1ac55_355664cuda3std3__45__cpo5beginE
	.align		8
        /*0020*/ 	.dword	_ZN40_INTERNAL_8b6825be_4_k_cu_a3b1ac55_355664cuda3std3__45__cpo3endE
	.align		8
        /*0028*/ 	.dword	_ZN40_INTERNAL_8b6825be_4_k_cu_a3b1ac55_355664cuda3std3__45__cpo6cbeginE
	.align		8
        /*0030*/ 	.dword	_ZN40_INTERNAL_8b6825be_4_k_cu_a3b1ac55_355664cuda3std3__45__cpo4cendE
	.align		8
        /*0038*/ 	.dword	_ZN40_INTERNAL_8b6825be_4_k_cu_a3b1ac55_355664cuda3std3__442_GLOBAL__N__8b6825be_4_k_cu_a3b1ac55_355666ignoreE
	.align		8
        /*0040*/ 	.dword	_ZN40_INTERNAL_8b6825be_4_k_cu_a3b1ac55_355664cuda3std3__419piecewise_constructE
	.align		8
        /*0048*/ 	.dword	_ZN40_INTERNAL_8b6825be_4_k_cu_a3b1ac55_355664cuda3std3__48in_placeE
	.align		8
        /*0050*/ 	.dword	_ZN40_INTERNAL_8b6825be_4_k_cu_a3b1ac55_355664cuda3std6ranges3__45__cpo4swapE
	.align		8
        /*0058*/ 	.dword	_ZN40_INTERNAL_8b6825be_4_k_cu_a3b1ac55_355664cuda3std6ranges3__45__cpo9iter_moveE
	.align		8
        /*0060*/ 	.dword	_ZN40_INTERNAL_8b6825be_4_k_cu_a3b1ac55_355664cute7productE
	.align		8
        /*0068*/ 	.dword	_ZN40_INTERNAL_8b6825be_4_k_cu_a3b1ac55_355664cute1_E
	.align		8
        /*0070*/ 	.dword	$str$24
	.align		8
        /*0078*/ 	.dword	$str$25


//--------------------- .text._ZN7cutlass13device_kernelINS_4gemm6kernel13GemmUniversalIN4cute5tupleIJiiiiEEENS1_10collective13CollectiveMmaINS1_49MainloopSm90TmaGmmaRmemAWarpSpecializedMixedInputILi5ENS5_IJNS4_1CILi1EEESB_SB_EEENS1_32KernelTmaWarpSpecializedPingpongEEENS5_IJNSA_ILi64EEENSA_ILi128EEESG_EEENS5_IJNS_12float_e4m3_tEEEENS5_IJlSB_lEEENS_10bfloat16_tESK_NS4_8TiledMMAINS4_8MMA_AtomIJNS4_4SM904GMMA28MMA_64x128x16_F32BF16BF16_RSILNSP_5MajorE0ELSR_0ELNSP_7ScaleInE1ELSS_1EEEEEENS4_6LayoutISC_NS5_IJNSA_ILi0EEESW_SW_EEEEENS5_IJNS4_10UnderscoreESZ_SZ_EEEEENS4_13SM90_TMA_LOADENS4_14ComposedLayoutINS4_7SwizzleILi3ELi4ELi3EEENS4_18smem_ptr_flag_bitsILi8EEENSV_INS5_IJNSA_ILi8EEESG_EEENS5_IJSG_SB_EEEEEEENS4_9Copy_AtomIJNS4_39AutoVectorizingCopyWithAssumedAlignmentILi128EEESI_EEENS4_8identityES12_NS13_IS15_NS16_ILi16EEENSV_INS5_IJS18_SF_EEENS5_IJSF_SB_EEEEEEEvS1H_EENS_8epilogue10collective6detail29Sm90TmaWarpSpecializedAdapterINS1P_15DefaultEpilogueISI_SK_SK_NS1O_6thread17LinearCombinationISI_Li1EffLNS1T_9ScaleType4KindE0ELNS_15FloatRoundStyleE2ESI_EENS1_15EpilogueDefaultEEEEEvvEEEEvNT_6ParamsE --------------------------
	.section	.text._ZN7cutlass13device_kernelINS_4gemm6kernel13GemmUniversalIN4cute5tupleIJiiiiEEENS1_10collective13CollectiveMmaINS1_49MainloopSm90TmaGmmaRmemAWarpSpecializedMixedInputILi5ENS5_IJNS4_1CILi1EEESB_SB_EEENS1_32KernelTmaWarpSpecializedPingpongEEENS5_IJNSA_ILi64EEENSA_ILi128EEESG_EEENS5_IJNS_12float_e4m3_tEEEENS5_IJlSB_lEEENS_10bfloat16_tESK_NS4_8TiledMMAINS4_8MMA_AtomIJNS4_4SM904GMMA28MMA_64x128x16_F32BF16BF16_RSILNSP_5MajorE0ELSR_0ELNSP_7ScaleInE1ELSS_1EEEEEENS4_6LayoutISC_NS5_IJNSA_ILi0EEESW_SW_EEEEENS5_IJNS4_10UnderscoreESZ_SZ_EEEEENS4_13SM90_TMA_LOADENS4_14ComposedLayoutINS4_7SwizzleILi3ELi4ELi3EEENS4_18smem_ptr_flag_bitsILi8EEENSV_INS5_IJNSA_ILi8EEESG_EEENS5_IJSG_SB_EEEEEEENS4_9Copy_AtomIJNS4_39AutoVectorizingCopyWithAssumedAlignmentILi128EEESI_EEENS4_8identityES12_NS13_IS15_NS16_ILi16EEENSV_INS5_IJS18_SF_EEENS5_IJSF_SB_EEEEEEEvS1H_EENS_8epilogue10collective6detail29Sm90TmaWarpSpecializedAdapterINS1P_15DefaultEpilogueISI_SK_SK_NS1O_6thread17LinearCombinationISI_Li1EffLNS1T_9ScaleType4KindE0ELNS_15FloatRoundStyleE2ESI_EENS1_15EpilogueDefaultEEEEEvvEEEEvNT_6ParamsE,"ax",@progbits
	.align	128
.text._ZN7cutlass13device_kernelINS_4gemm6kernel13GemmUniversalIN4cute5tupleIJiiiiEEENS1_10collective13CollectiveMmaINS1_49MainloopSm90TmaGmmaRmemAWarpSpecializedMixedInputILi5ENS5_IJNS4_1CILi1EEESB_SB_EEENS1_32KernelTmaWarpSpecializedPingpongEEENS5_IJNSA_ILi64EEENSA_ILi128EEESG_EEENS5_IJNS_12float_e4m3_tEEEENS5_IJlSB_lEEENS_10bfloat16_tESK_NS4_8TiledMMAINS4_8MMA_AtomIJNS4_4SM904GMMA28MMA_64x128x16_F32BF16BF16_RSILNSP_5MajorE0ELSR_0ELNSP_7ScaleInE1ELSS_1EEEEEENS4_6LayoutISC_NS5_IJNSA_ILi0EEESW_SW_EEEEENS5_IJNS4_10UnderscoreESZ_SZ_EEEEENS4_13SM90_TMA_LOADENS4_14ComposedLayoutINS4_7SwizzleILi3ELi4ELi3EEENS4_18smem_ptr_flag_bitsILi8EEENSV_INS5_IJNSA_ILi8EEESG_EEENS5_IJSG_SB_EEEEEEENS4_9Copy_AtomIJNS4_39AutoVectorizingCopyWithAssumedAlignmentILi128EEESI_EEENS4_8identityES12_NS13_IS15_NS16_ILi16EEENSV_INS5_IJS18_SF_EEENS5_IJSF_SB_EEEEEEEvS1H_EENS_8epilogue10collective6detail29Sm90TmaWarpSpecializedAdapterINS1P_15DefaultEpilogueISI_SK_SK_NS1O_6thread17LinearCombinationISI_Li1EffLNS1T_9ScaleType4KindE0ELNS_15FloatRoundStyleE2ESI_EENS1_15EpilogueDefaultEEEEEvvEEEEvNT_6ParamsE:
        .type           _ZN7cutlass13device_kernelINS_4gemm6kernel13GemmUniversalIN4cute5tupleIJiiiiEEENS1_10collective13CollectiveMmaINS1_49MainloopSm90TmaGmmaRmemAWarpSpecializedMixedInputILi5ENS5_IJNS4_1CILi1EEESB_SB_EEENS1_32KernelTmaWarpSpecializedPingpongEEENS5_IJNSA_ILi64EEENSA_ILi128EEESG_EEENS5_IJNS_12float_e4m3_tEEEENS5_IJlSB_lEEENS_10bfloat16_tESK_NS4_8TiledMMAINS4_8MMA_AtomIJNS4_4SM904GMMA28MMA_64x128x16_F32BF16BF16_RSILNSP_5MajorE0ELSR_0ELNSP_7ScaleInE1ELSS_1EEEEEENS4_6LayoutISC_NS5_IJNSA_ILi0EEESW_SW_EEEEENS5_IJNS4_10UnderscoreESZ_SZ_EEEEENS4_13SM90_TMA_LOADENS4_14ComposedLayoutINS4_7SwizzleILi3ELi4ELi3EEENS4_18smem_ptr_flag_bitsILi8EEENSV_INS5_IJNSA_ILi8EEESG_EEENS5_IJSG_SB_EEEEEEENS4_9Copy_AtomIJNS4_39AutoVectorizingCopyWithAssumedAlignmentILi128EEESI_EEENS4_8identityES12_NS13_IS15_NS16_ILi16EEENSV_INS5_IJS18_SF_EEENS5_IJSF_SB_EEEEEEEvS1H_EENS_8epilogue10collective6detail29Sm90TmaWarpSpecializedAdapterINS1P_15DefaultEpilogueISI_SK_SK_NS1O_6thread17LinearCombinationISI_Li1EffLNS1T_9ScaleType4KindE0ELNS_15FloatRoundStyleE2ESI_EENS1_15EpilogueDefaultEEEEEvvEEEEvNT_6ParamsE,@function
        .size           _ZN7cutlass13device_kernelINS_4gemm6kernel13GemmUniversalIN4cute5tupleIJiiiiEEENS1_10collective13CollectiveMmaINS1_49MainloopSm90TmaGmmaRmemAWarpSpecializedMixedInputILi5ENS5_IJNS4_1CILi1EEESB_SB_EEENS1_32KernelTmaWarpSpecializedPingpongEEENS5_IJNSA_ILi64EEENSA_ILi128EEESG_EEENS5_IJNS_12float_e4m3_tEEEENS5_IJlSB_lEEENS_10bfloat16_tESK_NS4_8TiledMMAINS4_8MMA_AtomIJNS4_4SM904GMMA28MMA_64x128x16_F32BF16BF16_RSILNSP_5MajorE0ELSR_0ELNSP_7ScaleInE1ELSS_1EEEEEENS4_6LayoutISC_NS5_IJNSA_ILi0EEESW_SW_EEEEENS5_IJNS4_10UnderscoreESZ_SZ_EEEEENS4_13SM90_TMA_LOADENS4_14ComposedLayoutINS4_7SwizzleILi3ELi4ELi3EEENS4_18smem_ptr_flag_bitsILi8EEENSV_INS5_IJNSA_ILi8EEESG_EEENS5_IJSG_SB_EEEEEEENS4_9Copy_AtomIJNS4_39AutoVectorizingCopyWithAssumedAlignmentILi128EEESI_EEENS4_8identityES12_NS13_IS15_NS16_ILi16EEENSV_INS5_IJS18_SF_EEENS5_IJSF_SB_EEEEEEEvS1H_EENS_8epilogue10collective6detail29Sm90TmaWarpSpecializedAdapterINS1P_15DefaultEpilogueISI_SK_SK_NS1O_6thread17LinearCombinationISI_Li1EffLNS1T_9ScaleType4KindE0ELNS_15FloatRoundStyleE2ESI_EENS1_15EpilogueDefaultEEEEEvvEEEEvNT_6ParamsE,(.L_x_219 - _ZN7cutlass13device_kernelINS_4gemm6kernel13GemmUniversalIN4cute5tupleIJiiiiEEENS1_10collective13CollectiveMmaINS1_49MainloopSm90TmaGmmaRmemAWarpSpecializedMixedInputILi5ENS5_IJNS4_1CILi1EEESB_SB_EEENS1_32KernelTmaWarpSpecializedPingpongEEENS5_IJNSA_ILi64EEENSA_ILi128EEESG_EEENS5_IJNS_12float_e4m3_tEEEENS5_IJlSB_lEEENS_10bfloat16_tESK_NS4_8TiledMMAINS4_8MMA_AtomIJNS4_4SM904GMMA28MMA_64x128x16_F32BF16BF16_RSILNSP_5MajorE0ELSR_0ELNSP_7ScaleInE1ELSS_1EEEEEENS4_6LayoutISC_NS5_IJNSA_ILi0EEESW_SW_EEEEENS5_IJNS4_10UnderscoreESZ_SZ_EEEEENS4_13SM90_TMA_LOADENS4_14ComposedLayoutINS4_7SwizzleILi3ELi4ELi3EEENS4_18smem_ptr_flag_bitsILi8EEENSV_INS5_IJNSA_ILi8EEESG_EEENS5_IJSG_SB_EEEEEEENS4_9Copy_AtomIJNS4_39AutoVectorizingCopyWithAssumedAlignmentILi128EEESI_EEENS4_8identityES12_NS13_IS15_NS16_ILi16EEENSV_INS5_IJS18_SF_EEENS5_IJSF_SB_EEEEEEEvS1H_EENS_8epilogue10collective6detail29Sm90TmaWarpSpecializedAdapterINS1P_15DefaultEpilogueISI_SK_SK_NS1O_6thread17LinearCombinationISI_Li1EffLNS1T_9ScaleType4KindE0ELNS_15FloatRoundStyleE2ESI_EENS1_15EpilogueDefaultEEEEEvvEEEEvNT_6ParamsE)
        .other          _ZN7cutlass13device_kernelINS_4gemm6kernel13GemmUniversalIN4cute5tupleIJiiiiEEENS1_10collective13CollectiveMmaINS1_49MainloopSm90TmaGmmaRmemAWarpSpecializedMixedInputILi5ENS5_IJNS4_1CILi1EEESB_SB_EEENS1_32KernelTmaWarpSpecializedPingpongEEENS5_IJNSA_ILi64EEENSA_ILi128EEESG_EEENS5_IJNS_12float_e4m3_tEEEENS5_IJlSB_lEEENS_10bfloat16_tESK_NS4_8TiledMMAINS4_8MMA_AtomIJNS4_4SM904GMMA28MMA_64x128x16_F32BF16BF16_RSILNSP_5MajorE0ELSR_0ELNSP_7ScaleInE1ELSS_1EEEEEENS4_6LayoutISC_NS5_IJNSA_ILi0EEESW_SW_EEEEENS5_IJNS4_10UnderscoreESZ_SZ_EEEEENS4_13SM90_TMA_LOADENS4_14ComposedLayoutINS4_7SwizzleILi3ELi4ELi3EEENS4_18smem_ptr_flag_bitsILi8EEENSV_INS5_IJNSA_ILi8EEESG_EEENS5_IJSG_SB_EEEEEEENS4_9Copy_AtomIJNS4_39AutoVectorizingCopyWithAssumedAlignmentILi128EEESI_EEENS4_8identityES12_NS13_IS15_NS16_ILi16EEENSV_INS5_IJS18_SF_EEENS5_IJSF_SB_EEEEEEEvS1H_EENS_8epilogue10collective6detail29Sm90TmaWarpSpecializedAdapterINS1P_15DefaultEpilogueISI_SK_SK_NS1O_6thread17LinearCombinationISI_Li1EffLNS1T_9ScaleType4KindE0ELNS_15FloatRoundStyleE2ESI_EENS1_15EpilogueDefaultEEEEEvvEEEEvNT_6ParamsE,@"STO_CUDA_ENTRY STV_DEFAULT"
_ZN7cutlass13device_kernelINS_4gemm6kernel13GemmUniversalIN4cute5tupleIJiiiiEEENS1_10collective13CollectiveMmaINS1_49MainloopSm90TmaGmmaRmemAWarpSpecializedMixedInputILi5ENS5_IJNS4_1CILi1EEESB_SB_EEENS1_32KernelTmaWarpSpecializedPingpongEEENS5_IJNSA_ILi64EEENSA_ILi128EEESG_EEENS5_IJNS_12float_e4m3_tEEEENS5_IJlSB_lEEENS_10bfloat16_tESK_NS4_8TiledMMAINS4_8MMA_AtomIJNS4_4SM904GMMA28MMA_64x128x16_F32BF16BF16_RSILNSP_5MajorE0ELSR_0ELNSP_7ScaleInE1ELSS_1EEEEEENS4_6LayoutISC_NS5_IJNSA_ILi0EEESW_SW_EEEEENS5_IJNS4_10UnderscoreESZ_SZ_EEEEENS4_13SM90_TMA_LOADENS4_14ComposedLayoutINS4_7SwizzleILi3ELi4ELi3EEENS4_18smem_ptr_flag_bitsILi8EEENSV_INS5_IJNSA_ILi8EEESG_EEENS5_IJSG_SB_EEEEEEENS4_9Copy_AtomIJNS4_39AutoVectorizingCopyWithAssumedAlignmentILi128EEESI_EEENS4_8identityES12_NS13_IS15_NS16_ILi16EEENSV_INS5_IJS18_SF_EEENS5_IJSF_SB_EEEEEEEvS1H_EENS_8epilogue10collective6detail29Sm90TmaWarpSpecializedAdapterINS1P_15DefaultEpilogueISI_SK_SK_NS1O_6thread17LinearCombinationISI_Li1EffLNS1T_9ScaleType4KindE0ELNS_15FloatRoundStyleE2ESI_EENS1_15EpilogueDefaultEEEEEvvEEEEvNT_6ParamsE:
[----:B------:R-:W0:Y:S01]  /*0000*/  LDC R1, c[0x0][0x28] ;  /* 0x00000a00ff017b82 */ /* 0x000e220000000800 */
[----:B------:R-:W1:Y:S01]  /*0010*/  S2R R0, SR_TID.X ;  /* 0x0000000000007919 */ /* 0x000e620000002100 */
[----:B------:R-:W-:Y:S01]  /*0020*/  ELECT P0, URZ, PT ;  /* 0x00000000003f782f */ /* 0x000fe20003800000 */
[----:B------:R-:W-:Y:S01]  /*0030*/  BSSY B0, `(.L_x_0) ;  /* 0x0000014000007945 */ /* 0x000fe20003800000 */
[----:B-1----:R-:W-:-:S05]  /*0040*/  SHF.R.U32.HI R2, RZ, 0x5, R0 ;  /* 0x00000005ff027819 */ /* 0x002fca0000011600 */
[----:B------:R-:W1:Y:S02]  /*0050*/  SHFL.IDX PT, R3, R2, RZ, 0x1f ;  /* 0x00001fff02037589 */ /* 0x000e6400000e0000 */
[----:B-1----:R-:W-:Y:S02]  /*0060*/  R2UR UR4, R3 ;  /* 0x00000000030472ca */ /* 0x002fe400000e0000 */
[----:B------:R-:W-:-:S05]  /*0070*/  SHF.R.U32.HI R3, RZ, 0x7, R0 ;  /* 0x00000007ff037819 */ /* 0x000fca0000011600 */
[----:B------:R1:W2:Y:S06]  /*0080*/  SHFL.IDX PT, R4, R3, RZ, 0x1f ;  /* 0x00001fff03047589 */ /* 0x0002ac00000e0000 */
[----:B------:R-:W-:Y:S02]  /*0090*/  USHF.R.S32.HI UR5, URZ, 0x1f, UR4 ;  /* 0x0000001f3f057899 */ /* 0x000fe40008011404 */
[----:B------:R-:W-:Y:S02]  /*00a0*/  ISETP.NE.OR P0, PT, RZ, UR4, !P0 ;  /* 0x00000004ff007c0c */ /* 0x000fe4000c705670 */
[----:B------:R-:W-:-:S04]  /*00b0*/  ULEA.HI UR5, UR5, UR4, URZ, 0x2 ;  /* 0x0000000405057291 */ /* 0x000fc8000f8f103f */
[----:B------:R-:W-:-:S04]  /*00c0*/  ULOP3.LUT UR5, UR5, 0xfffffffc, URZ, 0xc0, !UPT ;  /* 0xfffffffc05057892 */ /* 0x000fc8000f8ec03f */
[----:B------:R-:W-:-:S03]  /*00d0*/  UIADD3 UR4, UR4, -UR5, URZ ;  /* 0x8000000504047290 */ /* 0x000fc6000fffe03f */
[----:B01----:R-:W-:Y:S09]  /*00e0*/  @P0 BRA `(.L_x_1) ;  /* 0x0000000000200947 */ /* 0x003ff20003800000 */
[----:B------:R-:W-:Y:S02]  /*00f0*/  ULDC.64 UR6, c[0x0][0x198] ;  /* 0x0000660000067ab9 */ /* 0x000fe40000000a00 */
[----:B------:R-:W-:Y:S02]  /*0100*/  UIADD3 UR8, UP0, UR6, 0xf0, URZ ;  /* 0x000000f006087890 */ /* 0x000fe4000ff1e03f */
[----:B------:R-:W-:Y:S02]  /*0110*/  UIADD3 UR6, UP1, UR6, 0x1f0, URZ ;  /* 0x000001f006067890 */ /* 0x000fe4000ff3e03f */
[----:B------:R-:W-:Y:S02]  /*0120*/  UIADD3.X UR9, URZ, UR7, URZ, UP0, !UPT ;  /* 0x000000073f097290 */ /* 0x000fe400087fe43f */
[----:B------:R-:W-:-:S07]  /*0130*/  UIADD3.X UR7, URZ, UR7, URZ, UP1, !UPT ;  /* 0x000000073f077290 */ /* 0x000fce0008ffe43f */
[----:B------:R0:W-:Y:S02]  /*0140*/  UTMACCTL.PF [UR8] ;  /* 0x00000000080079b9 */ /* 0x0001e40008040000 */
[----:B------:R0:W-:Y:S02]  /*0150*/  UTMACCTL.PF [UR6] ;  /* 0x00000000060079b9 */ /* 0x0001e40008040000 */
[----:B0-----:R-:W-:Y:S01]  /*0160*/  NOP ;  /* 0x0000000000007918 */ /* 0x001fe20000000000 */
.L_x_1:
[----:B------:R-:W-:Y:S05]  /*0170*/  BSYNC B0 ;  /* 0x0000000000007941 */ /* 0x000fea0003800000 */
.L_x_0:
[----:B------:R-:W0:Y:S01]  /*0180*/  SHFL.IDX PT, R5, R2, RZ, 0x1f ;  /* 0x00001fff02057589 */ /* 0x000e2200000e0000 */
[----:B--2---:R-:W-:Y:S01]  /*0190*/  R2UR UR13, R4 ;  /* 0x00000000040d72ca */ /* 0x004fe200000e0000 */
[----:B------:R-:W-:-:S04]  /*01a0*/  UISETP.NE.AND UP0, UPT, UR4, 0x3, UPT ;  /* 0x000000030400788c */ /* 0x000fc8000bf05270 */
[----:B------:R-:W-:-:S08]  /*01b0*/  UISETP.EQ.OR UP0, UPT, UR4, URZ, !UP0 ;  /* 0x0000003f0400728c */ /* 0x000fd0000c702670 */
[----:B------:R-:W-:Y:S02]  /*01c0*/  UIADD3 UR12, UR13, -0x1, URZ ;  /* 0xffffffff0d0c7890 */ /* 0x000fe4000fffe03f */
[----:B------:R-:W-:Y:S02]  /*01d0*/  UISETP.EQ.AND UP0, UPT, UR13, URZ, UP0 ;  /* 0x0000003f0d00728c */ /* 0x000fe40008702270 */
[----:B------:R-:W-:Y:S02]  /*01e0*/  UISETP.GE.U32.AND UP1, UPT, UR12, 0x2, UPT ;  /* 0x000000020c00788c */ /* 0x000fe4000bf26070 */
[----:B------:R-:W-:Y:S01]  /*01f0*/  USEL UR40, URZ, 0x1, !UP0 ;  /* 0x000000013f287887 */ /* 0x000fe2000c000000 */
[----:B0-----:R-:W-:-:S03]  /*0200*/  ISETP.NE.AND P0, PT, R5, RZ, PT ;  /* 0x000000ff0500720c */ /* 0x001fc60003f05270 */
[----:B------:R-:W-:-:S10]  /*0210*/  USEL UR40, UR40, 0x2, UP1 ;  /* 0x0000000228287887 */ /* 0x000fd40008800000 */
[----:B------:R-:W-:Y:S05]  /*0220*/  @P0 BRA `(.L_x_2) ;  /* 0x0000000000600947 */ /* 0x000fea0003800000 */
[----:B------:R-:W0:Y:S01]  /*0230*/  S2UR UR6, SR_CgaCtaId ;  /* 0x00000000000679c3 */ /* 0x000e220000008800 */
[----:B------:R-:W-:Y:S01]  /*0240*/  UMOV UR5, 0x400 ;  /* 0x0000040000057882 */ /* 0x000fe20000000000 */
[----:B------:R-:W-:Y:S01]  /*0250*/  UMOV UR7, 0x1 ;  /* 0x0000000100077882 */ /* 0x000fe20000000000 */
[----:B------:R-:W-:Y:S01]  /*0260*/  UMOV UR8, 0x80 ;  /* 0x0000008000087882 */ /* 0x000fe20000000000 */
[----:B------:R-:W-:Y:S01]  /*0270*/  ELECT P0, URZ, PT ;  /* 0x00000000003f782f */ /* 0x000fe20003800000 */
[----:B------:R-:W-:-:S04]  /*0280*/  UIADD3 UR8, -UR8, 0x100000, URZ ;  /* 0x0010000008087890 */ /* 0x000fc8000fffe13f */
[----:B------:R-:W-:Y:S02]  /*0290*/  USHF.L.U32 UR9, UR8, 0xb, URZ ;  /* 0x0000000b08097899 */ /* 0x000fe4000800063f */
[----:B------:R-:W-:Y:S02]  /*02a0*/  USHF.L.U32 UR8, UR8, 0x1, URZ ;  /* 0x0000000108087899 */ /* 0x000fe4000800063f */
[----:B0-----:R-:W-:Y:S02]  /*02b0*/  ULEA UR5, UR6, UR5, 0x18 ;  /* 0x0000000506057291 */ /* 0x001fe4000f8ec03f */
[----:B------:R-:W-:-:S04]  /*02c0*/  UIADD3 UR6, -UR7, 0x100000, URZ ;  /* 0x0010000007067890 */ /* 0x000fc8000fffe13f */
[----:B------:R-:W-:Y:S02]  /*02d0*/  USHF.L.U32 UR7, UR6, 0xb, URZ ;  /* 0x0000000b06077899 */ /* 0x000fe4000800063f */
[----:B------:R-:W-:Y:S01]  /*02e0*/  USHF.L.U32 UR6, UR6, 0x1, URZ ;  /* 0x0000000106067899 */ /* 0x000fe2000800063f */
[----:B------:R-:W0:Y:S11]  /*02f0*/  FENCE.VIEW.ASYNC.S ;  /* 0x00000000000073c6 */ /* 0x000e360000000000 */
[----:B0-----:R0:W1:Y:S01]  /*0300*/  SYNCS.EXCH.64 URZ, [UR5], UR6 ;  /* 0x00000006053f75b2 */ /* 0x0010620008000100 */
[----:B------:R0:W2:Y:S01]  /*0310*/  SYNCS.EXCH.64 URZ, [UR5+0x28], UR8 ;  /* 0x00002808053f75b2 */ /* 0x0000a20008000100 */
[----:B------:R0:W3:Y:S01]  /*0320*/  SYNCS.EXCH.64 URZ, [UR5+0x8], UR6 ;  /* 0x00000806053f75b2 */ /* 0x0000e20008000100 */
[----:B------:R0:W4:Y:S01]  /*0330*/  SYNCS.EXCH.64 URZ, [UR5+0x30], UR8 ;  /* 0x00003008053f75b2 */ /* 0x0001220008000100 */
[----:B------:R0:W0:Y:S01]  /*0340*/  SYNCS.EXCH.64 URZ, [UR5+0x10], UR6 ;  /* 0x00001006053f75b2 */ /* 0x0000220008000100 */
[----:B------:R0:W0:Y:S01]  /*0350*/  SYNCS.EXCH.64 URZ, [UR5+0x38], UR8 ;  /* 0x00003808053f75b2 */ /* 0x0000220008000100 */
[----:B------:R0:W0:Y:S01]  /*0360*/  SYNCS.EXCH.64 URZ, [UR5+0x18], UR6 ;  /* 0x00001806053f75b2 */ /* 0x0000220008000100 */
[----:B------:R0:W0:Y:S01]  /*0370*/  SYNCS.EXCH.64 URZ, [UR5+0x40], UR8 ;  /* 0x00004008053f75b2 */ /* 0x0000220008000100 */
[----:B------:R0:W0:Y:S01]  /*0380*/  SYNCS.EXCH.64 URZ, [UR5+0x20], UR6 ;  /* 0x00002006053f75b2 */ /* 0x0000220008000100 */
[----:B------:R0:W0:Y:S01]  /*0390*/  SYNCS.EXCH.64 URZ, [UR5+0x48], UR8 ;  /* 0x00004808053f75b2 */ /* 0x0000220008000100 */
[----:B------:R-:W-:Y:S01]  /*03a0*/  NOP ;  /* 0x0000000000007918 */ /* 0x000fe20000000000 */
.L_x_2:
[----:B------:R-:W5:Y:S01]  /*03b0*/  SHFL.IDX PT, R5, R2, RZ, 0x1f ;  /* 0x00001fff02057589 */ /* 0x000f6200000e0000 */
[----:B------:R-:W-:Y:S01]  /*03c0*/  ELECT P0, URZ, PT ;  /* 0x00000000003f782f */ /* 0x000fe20003800000 */
[----:B------:R-:W-:Y:S01]  /*03d0*/  NOP ;  /* 0x0000000000007918 */ /* 0x000fe20000000000 */
[----:B------:R-:W-:Y:S01]  /*03e0*/  ELECT P1, URZ, PT ;  /* 0x00000000003f782f */ /* 0x000fe20003820000 */
[----:B------:R-:W1:Y:S01]  /*03f0*/  SHFL.IDX PT, R4, R2, RZ, 0x1f ;  /* 0x00001fff02047589 */ /* 0x000e6200000e0000 */
[----:B0-----:R-:W-:Y:S01]  /*0400*/  UMOV UR6, 0x20 ;  /* 0x0000002000067882 */ /* 0x001fe20000000000 */
[----:B------:R-:W-:Y:S01]  /*0410*/  UMOV UR9, 0x80 ;  /* 0x0000008000097882 */ /* 0x000fe20000000000 */
[----:B------:R-:W-:Y:S01]  /*0420*/  NOP ;  /* 0x0000000000007918 */ /* 0x000fe20000000000 */
[----:B------:R0:W2:Y:S01]  /*0430*/  SHFL.IDX PT, R2, R3, RZ, 0x1f ;  /* 0x00001fff03027589 */ /* 0x0000a200000e0000 */
[----:B------:R-:W-:Y:S01]  /*0440*/  ULDC.64 UR52, c[0x0][0x208] ;  /* 0x0000820000347ab9 */ /* 0x000fe20000000a00 */
[----:B0-----:R-:W-:-:S04]  /*0450*/  SHF.R.S32.HI R3, RZ, 0x1f, R0 ;  /* 0x0000001fff037819 */ /* 0x001fc80000011400 */
[----:B------:R-:W-:Y:S02]  /*0460*/  LEA.HI R3, R3, R0, RZ, 0x7 ;  /* 0x0000000003037211 */ /* 0x000fe400078f38ff */
[----:B-----5:R-:W-:Y:S02]  /*0470*/  ISETP.NE.OR P0, PT, R5, RZ, !P0 ;  /* 0x000000ff0500720c */ /* 0x020fe40004705670 */
[----:B------:R-:W-:Y:S02]  /*0480*/  LOP3.LUT R3, R3, 0xffffff80, RZ, 0xc0, !PT ;  /* 0xffffff8003037812 */ /* 0x000fe400078ec0ff */
[----:B-1----:R-:W-:-:S03]  /*0490*/  ISETP.NE.OR P1, PT, R4, RZ, !P1 ;  /* 0x000000ff0400720c */ /* 0x002fc60004f25670 */
[----:B------:R-:W-:Y:S01]  /*04a0*/  IMAD.IADD R23, R0, 0x1, -R3 ;  /* 0x0000000100177824 */ /* 0x000fe200078e0a03 */
[----:B--2---:R-:W-:-:S05]  /*04b0*/  R2UR UR46, R2 ;  /* 0x00000000022e72ca */ /* 0x004fca00000e0000 */
[----:B------:R-:W-:-:S04]  /*04c0*/  VOTEU.ALL UP0, P0 ;  /* 0x00000000003f7886 */ /* 0x000fc80000000000 */
[----:B------:R-:W-:Y:S01]  /*04d0*/  VOTEU.ALL UP1, P1 ;  /* 0x00000000003f7886 */ /* 0x000fe20000820000 */
[----:B------:R-:W0:Y:S01]  /*04e0*/  @!UP0 S2UR UR8, SR_CgaCtaId ;  /* 0x00000000000889c3 */ /* 0x000e220000008800 */
[----:B------:R-:W-:Y:S01]  /*04f0*/  @!UP0 UMOV UR5, 0x400 ;  /* 0x0000040000058882 */ /* 0x000fe20000000000 */
[----:B------:R-:W-:-:S04]  /*0500*/  @!UP0 UIADD3 UR6, -UR6, 0x100000, URZ ;  /* 0x0010000006068890 */ /* 0x000fc8000fffe13f */
[----:B------:R-:W-:Y:S02]  /*0510*/  @!UP0 USHF.L.U32 UR7, UR6, 0xb, URZ ;  /* 0x0000000b06078899 */ /* 0x000fe4000800063f */
[----:B------:R-:W-:Y:S01]  /*0520*/  @!UP0 USHF.L.U32 UR6, UR6, 0x1, URZ ;  /* 0x0000000106068899 */ /* 0x000fe2000800063f */
[----:B------:R-:W-:Y:S01]  /*0530*/  @!UP1 UMOV UR10, 0x400 ;  /* 0x00000400000a9882 */ /* 0x000fe20000000000 */
[----:B------:R-:W-:Y:S01]  /*0540*/  VOTEU.ALL UP2, P1 ;  /* 0x00000000003f7886 */ /* 0x000fe20000840000 */
[----:B------:R-:W-:Y:S01]  /*0550*/  VOTEU.ALL UP3, P1 ;  /* 0x00000000003f7886 */ /* 0x000fe20000860000 */
[----:B------:R-:W-:Y:S01]  /*0560*/  VOTEU.ALL UP4, P1 ;  /* 0x00000000003f7886 */ /* 0x000fe20000880000 */
[----:B------:R-:W1:Y:S01]  /*0570*/  @!UP1 S2UR UR11, SR_CgaCtaId ;  /* 0x00000000000b99c3 */ /* 0x000e620000008800 */
[----:B------:R-:W-:Y:S01]  /*0580*/  VOTEU.ALL UP5, P1 ;  /* 0x00000000003f7886 */ /* 0x000fe200008a0000 */
[----:B------:R-:W-:Y:S01]  /*0590*/  ISETP.NE.AND P1, PT, RZ, UR13, PT ;  /* 0x0000000dff007c0c */ /* 0x000fe2000bf25270 */
[----:B0-----:R-:W-:-:S02]  /*05a0*/  @!UP0 ULEA UR5, UR8, UR5, 0x18 ;  /* 0x0000000508058291 */ /* 0x001fc4000f8ec03f */
[----:B------:R-:W-:-:S04]  /*05b0*/  @!UP1 UIADD3 UR8, -UR9, 0x100000, URZ ;  /* 0x0010000009089890 */ /* 0x000fc8000fffe13f */
[----:B------:R-:W-:Y:S02]  /*05c0*/  @!UP1 USHF.L.U32 UR9, UR8, 0xb, URZ ;  /* 0x0000000b08099899 */ /* 0x000fe4000800063f */
[----:B------:R-:W-:Y:S01]  /*05d0*/  @!UP1 USHF.L.U32 UR8, UR8, 0x1, URZ ;  /* 0x0000000108089899 */ /* 0x000fe2000800063f */
[----:B------:R-:W-:Y:S01]  /*05e0*/  VOTEU.ALL UP0, P0 ;  /* 0x00000000003f7886 */ /* 0x000fe20000000000 */
[----:B-1----:R-:W-:Y:S01]  /*05f0*/  @!UP1 ULEA UR10, UR11, UR10, 0x18 ;  /* 0x0000000a0b0a9291 */ /* 0x002fe2000f8ec03f */
[----:B------:R-:W-:Y:S01]  /*0600*/  VOTEU.ALL UP1, P0 ;  /* 0x00000000003f7886 */ /* 0x000fe20000020000 */
[----:B------:R-:W0:Y:S02]  /*0610*/  FENCE.VIEW.ASYNC.S ;  /* 0x00000000000073c6 */ /* 0x000e240000000000 */
[----:B0-----:R-:W3:Y:S02]  /*0620*/  @!UP0 SYNCS.EXCH.64 URZ, [UR5+0x80], UR6 ;  /* 0x00008006053f85b2 */ /* 0x001ee40008000100 */
[----:B------:R0:W3:Y:S01]  /*0630*/  @!UP1 SYNCS.EXCH.64 URZ, [UR5+0x88], UR6 ;  /* 0x00008806053f95b2 */ /* 0x0000e20008000100 */
[----:B------:R-:W-:Y:S01]  /*0640*/  NOP ;  /* 0x0000000000007918 */ /* 0x000fe20000000000 */
[----:B0-----:R-:W-:-:S02]  /*0650*/  ULDC.64 UR6, c[0x0][0x798] ;  /* 0x0001e60000067ab9 */ /* 0x001fc40000000a00 */
[----:B------:R-:W-:Y:S02]  /*0660*/  ISETP.NE.U32.AND P0, PT, RZ, UR6, PT ;  /* 0x00000006ff007c0c */ /* 0x000fe4000bf05070 */
[----:B------:R0:W3:Y:S02]  /*0670*/  @!UP2 SYNCS.EXCH.64 URZ, [UR10+0x60], UR8 ;  /* 0x000060080a3fa5b2 */ /* 0x0000e40008000100 */
[----:B------:R-:W-:Y:S01]  /*0680*/  ISETP.NE.AND.EX P0, PT, RZ, UR7, PT, P0 ;  /* 0x00000007ff007c0c */ /* 0x000fe2000bf05300 */
[----:B------:R0:W3:Y:S01]  /*0690*/  @!UP3 SYNCS.EXCH.64 URZ, [UR10+0x68], UR8 ;  /* 0x000068080a3fb5b2 */ /* 0x0000e20008000100 */
[----:B------:R0:W3:Y:S01]  /*06a0*/  @!UP4 SYNCS.EXCH.64 URZ, [UR10+0x70], UR8 ;  /* 0x000070080a3fc5b2 */ /* 0x0000e20008000100 */
[----:B------:R0:W3:Y:S01]  /*06b0*/  @!UP5 SYNCS.EXCH.64 URZ, [UR10+0x78], UR8 ;  /* 0x000078080a3fd5b2 */ /* 0x0000e20008000100 */
[----:B------:R-:W-:Y:S01]  /*06c0*/  NOP ;  /* 0x0000000000007918 */ /* 0x000fe20000000000 */
[----:B---34-:R-:W-:Y:S08]  /*06d0*/  BAR.SYNC.DEFER_BLOCKING 0x0 ;  /* 0x0000000000007b1d */ /* 0x018ff00000010000 */
[----:B0-----:R-:W-:Y:S05]  /*06e0*/  @!P0 BRA `(.L_x_3) ;  /* 0x00000000001c8947 */ /* 0x001fea0003800000 */
[----:B------:R-:W0:Y:S02]  /*06f0*/  LDC.64 R2, c[0x0][0x798] ;  /* 0x0001e600ff027b82 */ /* 0x000e240000000a00 */
[----:B0-----:R-:W2:Y:S02]  /*0700*/  LDG.E.64 R2, desc[UR52][R2.64] ;  /* 0x0000003402027981 */ /* 0x001ea4000c1e1b00 */
[----:B--2---:R-:W-:-:S04]  /*0710*/  ISETP.NE.U32.AND P0, PT, R2, RZ, PT ;  /* 0x000000ff0200720c */ /* 0x004fc80003f05070 */
[----:B------:R-:W-:-:S13]  /*0720*/  ISETP.NE.AND.EX P0, PT, R3, RZ, PT, P0 ;  /* 0x000000ff0300720c */ /* 0x000fda0003f05300 */
[----:B------:R-:W-:Y:S05]  /*0730*/  @!P0 BRA `(.L_x_3) ;  /* 0x0000000000088947 */ /* 0x000fea0003800000 */
[----:B------:R1:W5:Y:S01]  /*0740*/  LD.E R93, desc[UR52][R2.64] ;  /* 0x00000034025d7980 */ /* 0x000362000c101900 */
[----:B------:R-:W-:Y:S05]  /*0750*/  BRA `(.L_x_4) ;  /* 0x0000000000247947 */ /* 0x000fea0003800000 */
.L_x_3:
[----:B------:R-:W-:Y:S02]  /*0760*/  ULDC.64 UR6, c[0x0][0x788] ;  /* 0x0001e20000067ab9 */ /* 0x000fe40000000a00 */
[----:B------:R-:W-:-:S04]  /*0770*/  ISETP.NE.U32.AND P0, PT, RZ, UR6, PT ;  /* 0x00000006ff007c0c */ /* 0x000fc8000bf05070 */
[----:B------:R-:W-:-:S13]  /*0780*/  ISETP.NE.AND.EX P0, PT, RZ, UR7, PT, P0 ;  /* 0x00000007ff007c0c */ /* 0x000fda000bf05300 */
[----:B------:R-:W-:Y:S05]  /*0790*/  @!P0 BRA `(.L_x_5) ;  /* 0x00000000000c8947 */ /* 0x000fea0003800000 */
[----:B------:R-:W0:Y:S02]  /*07a0*/  LDC.64 R2, c[0x0][0x788] ;  /* 0x0001e200ff027b82 */ /* 0x000e240000000a00 */
[----:B0-----:R0:W5:Y:S01]  /*07b0*/  LDG.E R93, desc[UR52][R2.64] ;  /* 0x00000034025d7981 */ /* 0x001162000c1e1900 */
[----:B------:R-:W-:Y:S05]  /*07c0*/  BRA `(.L_x_4) ;  /* 0x0000000000087947 */ /* 0x000fea0003800000 */
.L_x_5:
[----:B------:R-:W-:Y:S02]  /*07d0*/  ULDC UR5, c[0x0][0x780] ;  /* 0x0001e00000057ab9 */ /* 0x000fe40000000800 */
[----:B------:R-:W-:-:S07]  /*07e0*/  IMAD.U32 R93, RZ, RZ, UR5 ;  /* 0x00000005ff5d7e24 */ /* 0x000fce000f8e00ff */
.L_x_4:
[----:B------:R-:W-:Y:S02]  /*07f0*/  ULDC.64 UR6, c[0x0][0x7a0] ;  /* 0x0001e80000067ab9 */ /* 0x000fe40000000a00 */
[----:B------:R-:W-:-:S04]  /*0800*/  ISETP.NE.U32.AND P0, PT, RZ, UR6, PT ;  /* 0x00000006ff007c0c */ /* 0x000fc8000bf05070 */
[----:B------:R-:W-:-:S13]  /*0810*/  ISETP.NE.AND.EX P0, PT, RZ, UR7, PT, P0 ;  /* 0x00000007ff007c0c */ /* 0x000fda000bf05300 */
[----:B------:R-:W-:Y:S05]  /*0820*/  @!P0 BRA `(.L_x_6) ;  /* 0x00000000001c8947 */ /* 0x000fea0003800000 */
[----:B01----:R-:W0:Y:S02]  /*0830*/  LDC.64 R2, c[0x0][0x7a0] ;  /* 0x0001e800ff027b82 */ /* 0x003e240000000a00 */
[----:B0-----:R-:W2:Y:S02]  /*0840*/  LDG.E.64 R2, desc[UR52][R2.64] ;  /* 0x0000003402027981 */ /* 0x001ea4000c1e1b00 */
[----:B--2---:R-:W-:-:S04]  /*0850*/  ISETP.NE.U32.AND P0, PT, R2, RZ, PT ;  /* 0x000000ff0200720c */ /* 0x004fc80003f05070 */
[----:B------:R-:W-:-:S13]  /*0860*/  ISETP.NE.AND.EX P0, PT, R3, RZ, PT, P0 ;  /* 0x000000ff0300720c */ /* 0x000fda0003f05300 */
[----:B------:R-:W-:Y:S05]  /*0870*/  @!P0 BRA `(.L_x_6) ;  /* 0x0000000000088947 */ /* 0x000fea0003800000 */
[----:B------:R3:W5:Y:S01]  /*0880*/  LD.E R92, desc[UR52][R2.64] ;  /* 0x00000034025c7980 */ /* 0x000762000c101900 */
[----:B------:R-:W-:Y:S05]  /*0890*/  BRA `(.L_x_7) ;  /* 0x0000000000247947 */ /* 0x000fea0003800000 */
.L_x_6:
[----:B------:R-:W-:Y:S02]  /*08a0*/  ULDC.64 UR6, c[0x0][0x790] ;  /* 0x0001e40000067ab9 */ /* 0x000fe40000000a00 */
[----:B------:R-:W-:-:S04]  /*08b0*/  ISETP.NE.U32.AND P0, PT, RZ, UR6, PT ;  /* 0x00000006ff007c0c */ /* 0x000fc8000bf05070 */
[----:B------:R-:W-:-:S13]  /*08c0*/  ISETP.NE.AND.EX P0, PT, RZ, UR7, PT, P0 ;  /* 0x00000007ff007c0c */ /* 0x000fda000bf05300 */
[----:B------:R-:W-:Y:S05]  /*08d0*/  @!P0 BRA `(.L_x_8) ;  /* 0x00000000000c8947 */ /* 0x000fea0003800000 */
[----:B01----:R-:W0:Y:S02]  /*08e0*/  LDC.64 R2, c[0x0][0x790] ;  /* 0x0001e400ff027b82 */ /* 0x003e240000000a00 */
[----:B0-----:R2:W5:Y:S01]  /*08f0*/  LDG.E R92, desc[UR52][R2.64] ;  /* 0x00000034025c7981 */ /* 0x001562000c1e1900 */
[----:B------:R-:W-:Y:S05]  /*0900*/  BRA `(.L_x_7) ;  /* 0x0000000000087947 */ /* 0x000fea0003800000 */
.L_x_8:
[----:B------:R-:W-:Y:S02]  /*0910*/  ULDC UR5, c[0x0][0x784] ;  /* 0x0001e10000057ab9 */ /* 0x000fe40000000800 */
[----:B------:R-:W-:-:S07]  /*0920*/  IMAD.U32 R92, RZ, RZ, UR5 ;  /* 0x00000005ff5c7e24 */ /* 0x000fce000f8e00ff */
.L_x_7:
[----:B0123--:R-:W0:Y:S01]  /*0930*/  LDC R2, c[0x0][0x85c] ;  /* 0x00021700ff027b82 */ /* 0x00fe220000000800 */
[----:B------:R-:W1:Y:S01]  /*0940*/  S2R R12, SR_CTAID.Y ;  /* 0x00000000000c7919 */ /* 0x000e620000002600 */
[----:B------:R-:W-:Y:S01]  /*0950*/  UISETP.NE.AND UP0, UPT, UR13, 0x2, UPT ;  /* 0x000000020d00788c */ /* 0x000fe2000bf05270 */
[----:B------:R-:W-:Y:S01]  /*0960*/  IMAD.MOV.U32 R5, RZ, RZ, RZ ;  /* 0x000000ffff057224 */ /* 0x000fe200078e00ff */
[----:B------:R-:W-:Y:S01]  /*0970*/  ULDC UR5, c[0x0][0x28c] ;  /* 0x0000a30000057ab9 */ /* 0x000fe20000000800 */
[----:B------:R-:W2:Y:S01]  /*0980*/  S2R R4, SR_CTAID.X ;  /* 0x0000000000047919 */ /* 0x000ea20000002500 */
[----:B------:R-:W-:Y:S02]  /*0990*/  UIADD3 UR5, UR5, 0x7f, URZ ;  /* 0x0000007f05057890 */ /* 0x000fe4000fffe03f */
[----:B------:R-:W-:Y:S01]  /*09a0*/  PLOP3.LUT P0, PT, PT, PT, UP0, 0x80, 0x0 ;  /* 0x000000000000781c */ /* 0x000fe20003f0f008 */
[----:B------:R-:W-:Y:S01]  /*09b0*/  UMOV UR36, URZ ;  /* 0x0000003f00247c82 */ /* 0x000fe20008000000 */
[----:B------:R-:W-:Y:S01]  /*09c0*/  USHF.R.S32.HI UR8, URZ, 0x1f, UR5 ;  /* 0x0000001f3f087899 */ /* 0x000fe20008011405 */
[----:B------:R-:W-:Y:S01]  /*09d0*/  UMOV UR37, URZ ;  /* 0x0000003f00257c82 */ /* 0x000fe20008000000 */
[----:B------:R-:W-:-:S02]  /*09e0*/  ULDC.64 UR10, c[0x0][0x850] ;  /* 0x00021400000a7ab9 */ /* 0x000fc40000000a00 */
[----:B------:R-:W-:-:S04]  /*09f0*/  ULEA.HI UR8, UR8, UR5, URZ, 0x7 ;  /* 0x0000000508087291 */ /* 0x000fc8000f8f383f */
[----:B------:R-:W-:Y:S01]  /*0a00*/  USHF.R.S32.HI UR39, URZ, 0x7, UR8 ;  /* 0x000000073f277899 */ /* 0x000fe20008011408 */
[----:B0-----:R-:W-:-:S04]  /*0a10*/  ISETP.NE.AND P2, PT, R2, 0x1, PT ;  /* 0x000000010200780c */ /* 0x001fc80003f45270 */
[----:B------:R-:W-:-:S09]  /*0a20*/  P2R R3, PR, RZ, 0x4 ;  /* 0x00000004ff037803 */ /* 0x000fd20000000000 */
[----:B------:R-:W2:Y:S01]  /*0a30*/  @P2 LDC R17, c[0x0][0x10] ;  /* 0x00000400ff112b82 */ /* 0x000ea20000000800 */
[----:B-1----:R-:W-:Y:S02]  /*0a40*/  @P2 IMAD.MOV.U32 R6, RZ, RZ, R12 ;  /* 0x000000ffff062224 */ /* 0x002fe400078e000c */
[----:B------:R-:W-:-:S05]  /*0a50*/  @P2 IMAD.MOV.U32 R7, RZ, RZ, RZ ;  /* 0x000000ffff072224 */ /* 0x000fca00078e00ff */
[----:B------:R-:W0:Y:S01]  /*0a60*/  @!P2 LDC R3, c[0x0][0xc] ;  /* 0x00000300ff03ab82 */ /* 0x000e220000000800 */
[----:B------:R-:W-:Y:S01]  /*0a70*/  ULDC UR6, c[0x0][0xc] ;  /* 0x0000030000067ab9 */ /* 0x000fe20000000800 */
[----:B------:R-:W-:Y:S01]  /*0a80*/  ULDC UR7, c[0x0][0x10] ;  /* 0x0000040000077ab9 */ /* 0x000fe20000000800 */
[----:B------:R-:W-:Y:S01]  /*0a90*/  ULDC UR5, c[0x0][0x14] ;  /* 0x0000050000057ab9 */ /* 0x000fe20000000800 */
[----:B------:R-:W-:-:S04]  /*0aa0*/  UIMAD.WIDE.U32 UR6, UR6, UR7, URZ ;  /* 0x00000007060672a5 */ /* 0x000fc8000f8e003f */
[----:B------:R-:W-:Y:S02]  /*0ab0*/  UIMAD.WIDE.U32 UR50, UR6, UR5, URZ ;  /* 0x00000005063272a5 */ /* 0x000fe4000f8e003f */
[----:B------:R-:W-:-:S04]  /*0ac0*/  UIMAD UR38, UR7, UR5, URZ ;  /* 0x00000005072672a4 */ /* 0x000fc8000f8e023f */
[----:B------:R-:W-:Y:S01]  /*0ad0*/  UIADD3 UR38, UR51, UR38, URZ ;  /* 0x0000002633267290 */ /* 0x000fe2000fffe03f */
[----:B--2---:R-:W-:-:S04]  /*0ae0*/  @P2 IMAD.WIDE.U32 R16, R4, R17, R6 ;  /* 0x0000001104102225 */ /* 0x004fc800078e0006 */
[----:B0-----:R-:W-:-:S04]  /*0af0*/  @!P2 IMAD.WIDE.U32 R6, R3, R12, R4 ;  /* 0x0000000c0306a225 */ /* 0x001fc800078e0004 */
[----:B------:R-:W-:Y:S02]  /*0b00*/  @P2 IMAD.MOV.U32 R3, RZ, RZ, RZ ;  /* 0x000000ffff032224 */ /* 0x000fe400078e00ff */
[----:B------:R-:W-:Y:S02]  /*0b10*/  @!P2 IMAD.MOV.U32 R16, RZ, RZ, R6 ;  /* 0x000000ffff10a224 */ /* 0x000fe400078e0006 */
[----:B------:R-:W-:Y:S02]  /*0b20*/  @P2 IMAD.IADD R17, R17, 0x1, R3 ;  /* 0x0000000111112824 */ /* 0x000fe400078e0203 */
[----:B------:R-:W-:Y:S01]  /*0b30*/  @!P2 IMAD.MOV.U32 R17, RZ, RZ, R7 ;  /* 0x000000ffff11a224 */ /* 0x000fe200078e0007 */
[----:B------:R-:W-:Y:S06]  /*0b40*/  @P0 BRA `(.L_x_9) ;  /* 0x0000000000200947 */ /* 0x000fec0003800000 */
[----:B------:R-:W-:Y:S01]  /*0b50*/  UISETP.GE.U32.AND UP0, UPT, UR39, 0x5, UPT ;  /* 0x000000052700788c */ /* 0x000fe2000bf06070 */
[----:B------:R-:W-:Y:S01]  /*0b60*/  IADD3 R16, P0, R16, UR50, RZ ;  /* 0x0000003210107c10 */ /* 0x000fe2000ff1e0ff */
[----:B------:R-:W-:Y:S01]  /*0b70*/  UIMAD.WIDE.U32 UR6, UR39, -0x33333333, URZ ;  /* 0xcccccccd270678a5 */ /* 0x000fe2000f8e003f */
[----:B------:R-:W-:Y:S02]  /*0b80*/  UMOV UR37, URZ ;  /* 0x0000003f00257c82 */ /* 0x000fe40008000000 */
[----:B------:R-:W-:Y:S01]  /*0b90*/  IADD3.X R17, R17, UR38, RZ, P0, !PT ;  /* 0x0000002611117c10 */ /* 0x000fe200087fe4ff */
[----:B------:R-:W-:-:S04]  /*0ba0*/  USHF.R.U32.HI UR6, URZ, 0x2, UR7 ;  /* 0x000000023f067899 */ /* 0x000fc80008011607 */
[----:B------:R-:W-:Y:S02]  /*0bb0*/  UIMAD UR36, UR6, -0x5, UR39 ;  /* 0xfffffffb062478a4 */ /* 0x000fe4000f8e0227 */
[----:B------:R-:W-:-:S12]  /*0bc0*/  @UP0 ULOP3.LUT UR37, UR6, 0x1, URZ, 0xc0, !UPT ;  /* 0x0000000106250892 */ /* 0x000fd8000f8ec03f */
.L_x_9:
[----:B------:R-:W-:Y:S01]  /*0bd0*/  ISETP.GE.U32.AND P0, PT, R16, UR10, PT ;  /* 0x0000000a10007c0c */ /* 0x000fe2000bf06070 */
[----:B------:R-:W-:Y:S01]  /*0be0*/  IMAD.MOV.U32 R22, RZ, RZ, -0x1 ;  /* 0xffffffffff167424 */ /* 0x000fe200078e00ff */
[----:B------:R-:W-:Y:S01]  /*0bf0*/  PRMT R3, RZ, 0x7610, R3 ;  /* 0x00007610ff037816 */ /* 0x000fe20000000003 */
[----:B------:R-:W-:Y:S01]  /*0c00*/  IMAD.MOV.U32 R19, RZ, RZ, -0x1 ;  /* 0xffffffffff137424 */ /* 0x000fe200078e00ff */
[----:B------:R-:W-:Y:S01]  /*0c10*/  ISETP.GE.U32.AND.EX P0, PT, R17, UR11, PT, P0 ;  /* 0x0000000b11007c0c */ /* 0x000fe2000bf06100 */
[----:B------:R-:W-:-:S12]  /*0c20*/  IMAD.MOV.U32 R18, RZ, RZ, -0x1 ;  /* 0xffffffffff127424 */ /* 0x000fd800078e00ff */
[----:B------:R-:W-:Y:S05]  /*0c30*/  @P0 BRA `(.L_x_10) ;  /* 0x0000000400580947 */ /* 0x000fea0003800000 */
[----:B------:R-:W0:Y:S01]  /*0c40*/  LDC.64 R14, c[0x0][0x828] ;  /* 0x00020a00ff0e7b82 */ /* 0x000e220000000a00 */
[----:B------:R-:W-:Y:S02]  /*0c50*/  IMAD.MOV.U32 R6, RZ, RZ, R16 ;  /* 0x000000ffff067224 */ /* 0x000fe400078e0010 */
[----:B------:R-:W-:-:S05]  /*0c60*/  IMAD.MOV.U32 R7, RZ, RZ, R17 ;  /* 0x000000ffff077224 */ /* 0x000fca00078e0011 */
[----:B------:R-:W1:Y:S08]  /*0c70*/  LDC R18, c[0x0][0x830] ;  /* 0x00020c00ff127b82 */ /* 0x000e700000000800 */
[----:B------:R-:W2:Y:S01]  /*0c80*/  LDC.64 R20, c[0x0][0x820] ;  /* 0x00020800ff147b82 */ /* 0x000ea20000000a00 */
[----:B0-----:R-:W-:-:S04]  /*0c90*/  ISETP.NE.U32.AND P0, PT, R14, RZ, PT ;  /* 0x000000ff0e00720c */ /* 0x001fc80003f05070 */
[----:B------:R-:W-:-:S13]  /*0ca0*/  ISETP.NE.AND.EX P0, PT, R15, RZ, PT, P0 ;  /* 0x000000ff0f00720c */ /* 0x000fda0003f05300 */
[----:B-12---:R-:W-:Y:S05]  /*0cb0*/  @!P0 BRA `(.L_x_11) ;  /* 0x0000000000288947 */ /* 0x006fea0003800000 */
[----:B------:R-:W0:Y:S02]  /*0cc0*/  LDC R3, c[0x0][0x834] ;  /* 0x00020d00ff037b82 */ /* 0x000e240000000800 */
[----:B0-----:R-:W-:-:S05]  /*0cd0*/  IADD3 R3, P0, R16, R3, RZ ;  /* 0x0000000310037210 */ /* 0x001fca0007f1e0ff */
[----:B------:R-:W-:-:S04]  /*0ce0*/  IMAD.X R13, RZ, RZ, R17, P0 ;  /* 0x000000ffff0d7224 */ /* 0x000fc800000e0611 */
[----:B------:R-:W-:-:S04]  /*0cf0*/  IMAD.WIDE.U32 R6, R13, R14, RZ ;  /* 0x0000000e0d067225 */ /* 0x000fc800078e00ff */
[----:B------:R-:W-:-:S04]  /*0d00*/  IMAD.WIDE.U32 R8, P0, R3, R15, R6 ;  /* 0x0000000f03087225 */ /* 0x000fc80007800006 */
[----:B------:R-:W-:-:S04]  /*0d10*/  IMAD.WIDE.U32 R6, R3, R14, RZ ;  /* 0x0000000e03067225 */ /* 0x000fc800078e00ff */
[----:B------:R-:W-:Y:S01]  /*0d20*/  IMAD.X R11, RZ, RZ, RZ, P0 ;  /* 0x000000ffff0b7224 */ /* 0x000fe200000e06ff */
[----:B------:R-:W-:Y:S01]  /*0d30*/  IADD3 RZ, P0, R7, R8, RZ ;  /* 0x0000000807ff7210 */ /* 0x000fe20007f1e0ff */
[----:B------:R-:W-:-:S04]  /*0d40*/  IMAD.MOV.U32 R10, RZ, RZ, R9 ;  /* 0x000000ffff0a7224 */ /* 0x000fc800078e0009 */
[----:B------:R-:W-:-:S08]  /*0d50*/  IMAD.WIDE.U32.X R6, R13, R15, R10, P0 ;  /* 0x0000000f0d067225 */ /* 0x000fd000000e040a */
.L_x_11:
[-CC-:B------:R-:W-:Y:S01]  /*0d60*/  SHF.R.U64 R28, R6, R18.reuse, R7.reuse ;  /* 0x00000012061c7219 */ /* 0x180fe20000001207 */
[----:B------:R-:W0:Y:S01]  /*0d70*/  LDC R10, c[0x0][0x818] ;  /* 0x00020600ff0a7b82 */ /* 0x000e220000000800 */
[----:B------:R-:W-:Y:S01]  /*0d80*/  SHF.R.U32.HI R5, RZ, R18, R7 ;  /* 0x00000012ff057219 */ /* 0x000fe20000011607 */
[----:B------:R-:W-:Y:S01]  /*0d90*/  ULDC UR5, c[0x0][0x150] ;  /* 0x0000540000057ab9 */ /* 0x000fe20000000800 */
[----:B------:R-:W-:Y:S02]  /*0da0*/  IADD3 R9, P0, RZ, -R28, RZ ;  /* 0x8000001cff097210 */ /* 0x000fe40007f1e0ff */
[----:B------:R-:W-:-:S03]  /*0db0*/  I2FP.F32.U32 R3, R4 ;  /* 0x0000000400037245 */ /* 0x000fc60000201000 */
[----:B------:R-:W1:Y:S01]  /*0dc0*/  LDC.64 R24, c[0x0][0x840] ;  /* 0x00021000ff187b82 */ /* 0x000e620000000a00 */
[----:B------:R-:W-:Y:S02]  /*0dd0*/  IMAD.X R11, RZ, RZ, ~R5, P0 ;  /* 0x000000ffff0b7224 */ /* 0x000fe400000e0e05 */
[----:B------:R-:W-:Y:S01]  /*0de0*/  FMUL R3, R3, UR5 ;  /* 0x0000000503037c20 */ /* 0x000fe20008400000 */
[----:B------:R-:W-:Y:S01]  /*0df0*/  IMAD.WIDE.U32 R6, R9, R20, R16 ;  /* 0x0000001409067225 */ /* 0x000fe200078e0010 */
[----:B------:R-:W-:-:S03]  /*0e00*/  ULDC UR5, c[0x0][0x154] ;  /* 0x0000550000057ab9 */ /* 0x000fc60000000800 */
[----:B------:R-:W-:Y:S01]  /*0e10*/  IMAD R8, R11, R20, RZ ;  /* 0x000000140b087224 */ /* 0x000fe200078e02ff */
[----:B------:R-:W2:Y:S01]  /*0e20*/  LDC R5, c[0x0][0x144] ;  /* 0x00005100ff057b82 */ /* 0x000ea20000000800 */
[----:B------:R-:W3:Y:S02]  /*0e30*/  F2I.U32.TRUNC.NTZ R3, R3 ;  /* 0x0000000300037305 */ /* 0x000ee4000020f000 */
[----:B------:R-:W-:-:S04]  /*0e40*/  IMAD R9, R9, R21, R8 ;  /* 0x0000001509097224 */ /* 0x000fc800078e0208 */
[----:B------:R-:W-:Y:S01]  /*0e50*/  IMAD.IADD R7, R7, 0x1, R9 ;  /* 0x0000000107077824 */ /* 0x000fe200078e0209 */
[----:B------:R-:W4:Y:S01]  /*0e60*/  LDC R18, c[0x0][0x808] ;  /* 0x00020200ff127b82 */ /* 0x000f220000000800 */
[----:B------:R-:W-:-:S03]  /*0e70*/  IMAD.MOV.U32 R9, RZ, RZ, -0x1 ;  /* 0xffffffffff097424 */ /* 0x000fc600078e00ff */
[----:B0-----:R-:W-:Y:S02]  /*0e80*/  SHF.R.U64 R14, R6, R10, R7 ;  /* 0x0000000a060e7219 */ /* 0x001fe40000001207 */
[----:B------:R-:W-:Y:S02]  /*0e90*/  I2FP.F32.U32 R6, R12 ;  /* 0x0000000c00067245 */ /* 0x000fe40000201000 */
[----:B------:R-:W0:Y:S01]  /*0ea0*/  LDC R20, c[0x0][0x858] ;  /* 0x00021600ff147b82 */ /* 0x000e220000000800 */
[----:B-1----:R-:W-:Y:S01]  /*0eb0*/  ISETP.NE.U32.AND P0, PT, R24, RZ, PT ;  /* 0x000000ff1800720c */ /* 0x002fe20003f05070 */
[----:B---3--:R-:W-:Y:S02]  /*0ec0*/  IMAD.MOV R8, RZ, RZ, -R3 ;  /* 0x000000ffff087224 */ /* 0x008fe400078e0a03 */
[----:B------:R-:W-:Y:S01]  /*0ed0*/  FMUL R6, R6, UR5 ;  /* 0x0000000506067c20 */ /* 0x000fe20008400000 */
[----:B------:R-:W-:Y:S02]  /*0ee0*/  SHF.R.U32.HI R7, RZ, R10, R7 ;  /* 0x0000000aff077219 */ /* 0x000fe40000011607 */
[----:B------:R-:W-:Y:S01]  /*0ef0*/  ISETP.NE.AND.EX P0, PT, R25, RZ, PT, P0 ;  /* 0x000000ff1900720c */ /* 0x000fe20003f05300 */
[----:B------:R1:W3:Y:S01]  /*0f00*/  F2I.U32.TRUNC.NTZ R13, R6 ;  /* 0x00000006000d7305 */ /* 0x0002e2000020f000 */
[----:B------:R-:W1:Y:S01]  /*0f10*/  LDC R15, c[0x0][0x148] ;  /* 0x00005200ff0f7b82 */ /* 0x000e620000000800 */
[----:B--2---:R-:W-:-:S07]  /*0f20*/  IMAD R3, R5, R8, R4 ;  /* 0x0000000805037224 */ /* 0x004fce00078e0204 */
[----:B------:R-:W2:Y:S01]  /*0f30*/  LDC R21, c[0x0][0x800] ;  /* 0x00020000ff157b82 */ /* 0x000ea20000000800 */
[-CC-:B----4-:R-:W-:Y:S02]  /*0f40*/  SHF.R.U64 R30, R14, R18.reuse, R7.reuse ;  /* 0x000000120e1e7219 */ /* 0x190fe40000001207 */
[----:B------:R-:W-:Y:S01]  /*0f50*/  SHF.R.U32.HI R5, RZ, R18, R7 ;  /* 0x00000012ff057219 */ /* 0x000fe20000011607 */
[----:B------:R-:W-:-:S04]  /*0f60*/  IMAD.MOV.U32 R7, RZ, RZ, 0x1 ;  /* 0x00000001ff077424 */ /* 0x000fc800078e00ff */
[----:B------:R-:W4:Y:S01]  /*0f70*/  LDC R22, c[0x0][0x848] ;  /* 0x00021200ff167b82 */ /* 0x000f220000000800 */
[-C--:B0-----:R-:W-:Y:S02]  /*0f80*/  SHF.L.U32 R4, R9, R20.reuse, RZ ;  /* 0x0000001409047219 */ /* 0x081fe400000006ff */
[--C-:B------:R-:W-:Y:S02]  /*0f90*/  SHF.R.U64 R18, R30, R20, R5.reuse ;  /* 0x000000141e127219 */ /* 0x100fe40000001205 */
[----:B------:R-:W-:Y:S02]  /*0fa0*/  LOP3.LUT R11, RZ, R4, RZ, 0x33, !PT ;  /* 0x00000004ff0b7212 */ /* 0x000fe400078e33ff */
[-C--:B------:R-:W-:Y:S01]  /*0fb0*/  SHF.R.U32.HI R5, RZ, R20.reuse, R5 ;  /* 0x00000014ff057219 */ /* 0x080fe20000011605 */
[----:B------:R-:W0:Y:S01]  /*0fc0*/  LDC R27, c[0x0][0x838] ;  /* 0x00020e00ff1b7b82 */ /* 0x000e220000000800 */
[----:B------:R-:W-:Y:S01]  /*0fd0*/  SHF.L.U32 R10, R7, R20, RZ ;  /* 0x00000014070a7219 */ /* 0x000fe200000006ff */
[----:B------:R-:W-:-:S06]  /*0fe0*/  IMAD.MOV.U32 R4, RZ, RZ, R18 ;  /* 0x000000ffff047224 */ /* 0x000fcc00078e0012 */
[----:B------:R-:W0:Y:S01]  /*0ff0*/  LDC R26, c[0x0][0x810] ;  /* 0x00020400ff1a7b82 */ /* 0x000e220000000800 */
[----:B-1-3--:R-:W-:Y:S05]  /*1000*/  @!P0 BRA `(.L_x_12) ;  /* 0x0000000000288947 */ /* 0x00afea0003800000 */
[----:B------:R-:W1:Y:S02]  /*1010*/  LDC R9, c[0x0][0x84c] ;  /* 0x00021300ff097b82 */ /* 0x000e640000000800 */
[----:B-1----:R-:W-:-:S05]  /*1020*/  IADD3 R9, P0, R18, R9, RZ ;  /* 0x0000000912097210 */ /* 0x002fca0007f1e0ff */
        /* <DEDUP_REMOVED lines=8> */
.L_x_12:
[----:B----4-:R-:W-:Y:S01]  /*10b0*/  SHF.R.U64 R4, R4, R22, R5 ;  /* 0x0000001604047219 */ /* 0x010fe20000001205 */
[----:B--2---:R-:W-:Y:S01]  /*10c0*/  VIADD R5, R21, 0xffffffff ;  /* 0xffffffff15057836 */ /* 0x004fe20000000000 */
[----:B------:R-:W-:Y:S01]  /*10d0*/  LOP3.LUT R11, R30, R11, RZ, 0xc0, !PT ;  /* 0x0000000b1e0b7212 */ /* 0x000fe200078ec0ff */
[----:B------:R-:W-:Y:S02]  /*10e0*/  IMAD.MOV R13, RZ, RZ, -R13 ;  /* 0x000000ffff0d7224 */ /* 0x000fe400078e0a0d */
[----:B------:R-:W-:Y:S01]  /*10f0*/  IMAD.MOV R6, RZ, RZ, -R4 ;  /* 0x000000ffff067224 */ /* 0x000fe200078e0a04 */
[----:B------:R-:W-:Y:S01]  /*1100*/  LOP3.LUT R5, R14, R5, RZ, 0xc0, !PT ;  /* 0x000000050e057212 */ /* 0x000fe200078ec0ff */
[----:B------:R-:W-:Y:S02]  /*1110*/  IMAD R10, R10, R4, R11 ;  /* 0x000000040a0a7224 */ /* 0x000fe400078e020b */
[----:B------:R-:W-:Y:S02]  /*1120*/  @P2 IMAD R3, R15, R13, R12 ;  /* 0x0000000d0f032224 */ /* 0x000fe400078e020c */
[----:B0-----:R-:W-:-:S02]  /*1130*/  IMAD R4, R6, R27, R18 ;  /* 0x0000001b06047224 */ /* 0x001fc400078e0212 */
[----:B------:R-:W-:Y:S02]  /*1140*/  IMAD R22, R10, R26, R3 ;  /* 0x0000001a0a167224 */ /* 0x000fe400078e0203 */
[----:B------:R-:W-:Y:S02]  /*1150*/  IMAD R5, R4, R21, R5 ;  /* 0x0000001504057224 */ /* 0x000fe400078e0205 */
[----:B------:R-:W-:Y:S02]  /*1160*/  IMAD.MOV.U32 R3, RZ, RZ, 0x1 ;  /* 0x00000001ff037424 */ /* 0x000fe400078e00ff */
[----:B------:R-:W-:Y:S01]  /*1170*/  IMAD.MOV.U32 R18, RZ, RZ, R28 ;  /* 0x000000ffff127224 */ /* 0x000fe200078e001c */
[----:B------:R-:W-:Y:S02]  /*1180*/  SEL R19, R5, R22, !P2 ;  /* 0x0000001605137207 */ /* 0x000fe40005000000 */
[----:B------:R-:W-:-:S07]  /*1190*/  SEL R22, R22, R5, !P2 ;  /* 0x0000000516167207 */ /* 0x000fce0005000000 */
.L_x_10:
[----:B------:R-:W-:Y:S05]  /*11a0*/  @!P1 BRA `(.L_x_13) ;  /* 0x0000008800189947 */ /* 0x000fea0003800000 */
[----:B------:R-:W-:-:S06]  /*11b0*/  UISETP.GT.U32.AND UP0, UPT, UR12, 0x1, UPT ;  /* 0x000000010c00788c */ /* 0x000fcc000bf04070 */
[----:B------:R-:W-:-:S13]  /*11c0*/  PLOP3.LUT P0, PT, PT, PT, UP0, 0x80, 0x0 ;  /* 0x000000000000781c */ /* 0x000fda0003f0f008 */
[----:B------:R-:W-:Y:S05]  /*11d0*/  @P0 EXIT ;  /* 0x000000000000094d */ /* 0x000fea0003800000 */
.L_x_14:
[----:B------:R-:W-:-:S08]  /*11e0*/  NOP ;  /* 0x0000000000007918 */ /* 0x000fd00000000000 */
[----:B------:R-:W0:Y:S02]  /*11f0*/  USETMAXREG.TRY_ALLOC.CTAPOOL UP0, 0xe8 ;  /* 0x000000e8000079c8 */ /* 0x000e240008000600 */
[----:B0-----:R-:W-:-:S13]  /*1200*/  PLOP3.LUT P0, PT, PT, PT, UP0, 0x80, 0x0 ;  /* 0x000000000000781c */ /* 0x001fda0003f0f008 */
[----:B------:R-:W-:Y:S05]  /*1210*/  @!P0 BRA `(.L_x_14) ;  /* 0xfffffffc00f08947 */ /* 0x000fea000383ffff */
[----:B------:R-:W-:-:S13]  /*1220*/  LOP3.LUT P0, RZ, R3, 0xff, RZ, 0xc0, !PT ;  /* 0x000000ff03ff7812 */ /* 0x000fda000780c0ff */
[----:B------:R-:W-:Y:S05]  /*1230*/  @!P0 EXIT ;  /* 0x000000000000894d */ /* 0x000fea0003800000 */
[----:B------:R-:W-:Y:S01]  /*1240*/  SHF.R.S32.HI R0, RZ, 0x1f, R23 ;  /* 0x0000001fff007819 */ /* 0x000fe20000011417 */
[----:B------:R-:W0:Y:S01]  /*1250*/  S2UR UR4, SR_CgaCtaId ;  /* 0x00000000000479c3 */ /* 0x000e220000008800 */
[----:B------:R-:W-:Y:S01]  /*1260*/  UIADD3 UR5, UR46, -0x1, URZ ;  /* 0xffffffff2e057890 */ /* 0x000fe2000fffe03f */
[----:B------:R-:W-:Y:S01]  /*1270*/  IMAD.MOV.U32 R6, RZ, RZ, 0x1 ;  /* 0x00000001ff067424 */ /* 0x000fe200078e00ff */
[CC--:B------:R-:W-:Y:S01]  /*1280*/  LEA.HI R3, R0.reuse, R23.reuse, RZ, 0x2 ;  /* 0x0000001700037211 */ /* 0x0c0fe200078f10ff */
[----:B------:R-:W-:Y:S01]  /*1290*/  UMOV UR44, 0x400 ;  /* 0x00000400002c7882 */ /* 0x000fe20000000000 */
[----:B------:R-:W-:Y:S01]  /*12a0*/  LEA.HI R0, R0, R23, RZ, 0x5 ;  /* 0x0000001700007211 */ /* 0x000fe200078f28ff */
[----:B------:R-:W-:Y:S01]  /*12b0*/  UISETP.NE.AND UP0, UPT, UR5, URZ, UPT ;  /* 0x0000003f0500728c */ /* 0x000fe2000bf05270 */
[--C-:B------:R-:W-:Y:S01]  /*12c0*/  SHF.R.S32.HI R96, RZ, 0x2, R3.reuse ;  /* 0x00000002ff607819 */ /* 0x100fe20000011403 */
[----:B------:R-:W1:Y:S01]  /*12d0*/  LDC R99, c[0x0][0x858] ;  /* 0x00021600ff637b82 */ /* 0x000e620000000800 */
[----:B------:R-:W-:Y:S01]  /*12e0*/  SHF.R.S32.HI R5, RZ, 0x1f, R3 ;  /* 0x0000001fff057819 */ /* 0x000fe20000011403 */
[----:B------:R-:W-:Y:S01]  /*12f0*/  IMAD.MOV.U32 R107, RZ, RZ, -0x10 ;  /* 0xfffffff0ff6b7424 */ /* 0x000fe200078e00ff */
[----:B------:R-:W-:Y:S01]  /*1300*/  LOP3.LUT R4, R3, 0xfffffffc, RZ, 0xc0, !PT ;  /* 0xfffffffc03047812 */ /* 0x000fe200078ec0ff */
[----:B------:R-:W-:Y:S01]  /*1310*/  IMAD.MOV.U32 R108, RZ, RZ, 0x20 ;  /* 0x00000020ff6c7424 */ /* 0x000fe200078e00ff */
[----:B------:R-:W-:Y:S01]  /*1320*/  LEA.HI R5, R5, R96, RZ, 0x3 ;  /* 0x0000006005057211 */ /* 0x000fe200078f18ff */
[----:B------:R-:W-:Y:S01]  /*1330*/  IMAD.MOV.U32 R110, RZ, RZ, 0x40 ;  /* 0x00000040ff6e7424 */ /* 0x000fe200078e00ff */
[----:B------:R-:W-:Y:S01]  /*1340*/  ULDC UR6, c[0x0][0x284] ;  /* 0x0000a10000067ab9 */ /* 0x000fe20000000800 */
[----:B------:R-:W2:Y:S01]  /*1350*/  LDC R104, c[0x0][0x800] ;  /* 0x00020000ff687b82 */ /* 0x000ea20000000800 */
[----:B------:R-:W-:Y:S01]  /*1360*/  LOP3.LUT R5, R5, 0xfffffff8, RZ, 0xc0, !PT ;  /* 0xfffffff805057812 */ /* 0x000fe200078ec0ff */
[----:B------:R-:W-:Y:S01]  /*1370*/  IMAD.IADD R4, R23, 0x1, -R4 ;  /* 0x0000000117047824 */ /* 0x000fe200078e0a04 */
[----:B------:R-:W-:-:S02]  /*1380*/  UIADD3 UR41, UR39, -0x1, URZ ;  /* 0xffffffff27297890 */ /* 0x000fc4000fffe03f */
[----:B------:R-:W-:Y:S01]  /*1390*/  USHF.L.U32 UR42, UR39, 0x1, URZ ;  /* 0x00000001272a7899 */ /* 0x000fe2000800063f */
[----:B------:R-:W-:Y:S01]  /*13a0*/  IMAD.IADD R96, R96, 0x1, -R5 ;  /* 0x0000000160607824 */ /* 0x000fe200078e0a05 */
[----:B------:R-:W-:Y:S01]  /*13b0*/  USHF.L.U64.HI UR43, UR50, 0x1, UR38 ;  /* 0x00000001322b7899 */ /* 0x000fe20008010226 */
[----:B------:R-:W3:Y:S01]  /*13c0*/  LDC R5, c[0x0][0x288] ;  /* 0x0000a200ff057b82 */ /* 0x000ee20000000800 */
[----:B------:R-:W-:Y:S01]  /*13d0*/  IMAD.SHL.U32 R94, R4, 0x2, RZ ;  /* 0x00000002045e7824 */ /* 0x000fe200078e00ff */
[----:B0-----:R-:W-:Y:S01]  /*13e0*/  ULEA UR44, UR4, UR44, 0x18 ;  /* 0x0000002c042c7291 */ /* 0x001fe2000f8ec03f */
[C---:B------:R-:W-:Y:S01]  /*13f0*/  LOP3.LUT R3, R96.reuse, 0x1, RZ, 0xc0, !PT ;  /* 0x0000000160037812 */ /* 0x040fe200078ec0ff */
[----:B------:R-:W-:Y:S01]  /*1400*/  USHF.L.U32 UR4, UR5, 0x3, URZ ;  /* 0x0000000305047899 */ /* 0x000fe2000800063f */
[----:B------:R-:W-:Y:S01]  /*1410*/  SHF.R.S32.HI R97, RZ, 0x1f, R96 ;  /* 0x0000001fff617819 */ /* 0x000fe20000011460 */
[----:B------:R-:W-:Y:S01]  /*1420*/  USEL UR5, URZ, 0x1, UP0 ;  /* 0x000000013f057887 */ /* 0x000fe20008000000 */
[----:B------:R-:W-:Y:S01]  /*1430*/  ISETP.NE.U32.AND P0, PT, R3, 0x1, PT ;  /* 0x000000010300780c */ /* 0x000fe20003f05070 */
[----:B------:R-:W-:Y:S01]  /*1440*/  UIADD3 UR45, UR44, 0x60, URZ ;  /* 0x000000602c2d7890 */ /* 0x000fe2000fffe03f */
[----:B------:R-:W-:Y:S01]  /*1450*/  SHF.R.S32.HI R3, RZ, 0x5, R0 ;  /* 0x00000005ff037819 */ /* 0x000fe20000011400 */
[C---:B------:R-:W-:Y:S01]  /*1460*/  IMAD.SHL.U32 R0, R96.reuse, 0x80, RZ ;  /* 0x0000008060007824 */ /* 0x040fe200078e00ff */
[----:B------:R-:W-:Y:S01]  /*1470*/  R2P PR, R96, 0x6 ;  /* 0x0000000660007804 */ /* 0x000fe20000000000 */
[----:B------:R-:W-:Y:S01]  /*1480*/  ULOP3.LUT UR4, UR4, 0x8, URZ, 0xc0, !UPT ;  /* 0x0000000804047892 */ /* 0x000fe2000f8ec03f */
[----:B------:R-:W-:Y:S01]  /*1490*/  IMAD.U32 R109, RZ, RZ, UR5 ;  /* 0x00000005ff6d7e24 */ /* 0x000fe2000f8e00ff */
[--C-:B------:R-:W-:Y:S01]  /*14a0*/  SHF.R.S32.HI R95, RZ, 0x1f, R94.reuse ;  /* 0x0000001fff5f7819 */ /* 0x100fe2000001145e */
[C---:B------:R-:W-:Y:S01]  /*14b0*/  IMAD R23, R3.reuse, 0x800, R94 ;  /* 0x0000080003177824 */ /* 0x040fe200078e025e */
[----:B------:R-:W-:Y:S01]  /*14c0*/  LOP3.LUT R0, R0, 0x380, RZ, 0xc0, !PT ;  /* 0x0000038000007812 */ /* 0x000fe200078ec0ff */
[C-C-:B------:R-:W-:Y:S01]  /*14d0*/  IMAD R106, R3.reuse, -0x10, -R96.reuse ;  /* 0xfffffff0036a7824 */ /* 0x140fe200078e0a60 */
[----:B------:R-:W-:Y:S01]  /*14e0*/  SEL R108, R108, 0xffffffe0, !P1 ;  /* 0xffffffe06c6c7807 */ /* 0x000fe20004800000 */
[----:B------:R-:W-:Y:S01]  /*14f0*/  IMAD.WIDE R96, R3, 0x10, R96 ;  /* 0x0000001003607825 */ /* 0x000fe200078e0260 */
[----:B------:R-:W-:Y:S01]  /*1500*/  LEA.HI R0, R0, R0, RZ, 0x1d ;  /* 0x0000000000007211 */ /* 0x000fe200078fe8ff */
[----:B------:R-:W-:Y:S01]  /*1510*/  ULEA UR46, UR46, UR45, 0x3 ;  /* 0x0000002d2e2e7291 */ /* 0x000fe2000f8e183f */
[----:B------:R-:W-:Y:S01]  /*1520*/  SEL R110, R110, 0xffffffc0, !P2 ;  /* 0xffffffc06e6e7807 */ /* 0x000fe20005000000 */
[----:B--2---:R-:W-:Y:S01]  /*1530*/  VIADD R104, R104, 0xffffffff ;  /* 0xffffffff68687836 */ /* 0x004fe20000000000 */
[----:B------:R-:W-:Y:S01]  /*1540*/  SEL R107, R107, 0x10, !P0 ;  /* 0x000000106b6b7807 */ /* 0x000fe20004000000 */
[----:B------:R-:W-:Y:S01]  /*1550*/  IMAD.IADD R23, R23, 0x1, R0 ;  /* 0x0000000117177824 */ /* 0x000fe200078e0200 */
[----:B------:R-:W-:Y:S01]  /*1560*/  ULOP3.LUT UR47, UR4, 0x8, URZ, 0x3c, !UPT ;  /* 0x00000008042f7892 */ /* 0x000fe2000f8e3c3f */
[----:B------:R-:W-:Y:S01]  /*1570*/  IMAD.MOV.U32 R0, RZ, RZ, -0x1 ;  /* 0xffffffffff007424 */ /* 0x000fe200078e00ff */
[----:B------:R-:W-:Y:S01]  /*1580*/  ULOP3.LUT UR48, UR4, 0x18, URZ, 0x3c, !UPT ;  /* 0x0000001804307892 */ /* 0x000fe2000f8e3c3f */
[----:B---3--:R-:W-:-:S02]  /*1590*/  IMAD R98, R4, -0x2, R5 ;  /* 0xfffffffe04627824 */ /* 0x008fc400078e0205 */
[----:B------:R-:W-:Y:S01]  /*15a0*/  VIADD R106, R106, UR6 ;  /* 0x000000066a6a7c36 */ /* 0x000fe20008000000 */
[-C--:B-1----:R-:W-:Y:S02]  /*15b0*/  SHF.L.U32 R0, R0, R99.reuse, RZ ;  /* 0x0000006300007219 */ /* 0x082fe400000006ff */
[----:B------:R-:W-:Y:S02]  /*15c0*/  SHF.L.U32 R99, R6, R99, RZ ;  /* 0x0000006306637219 */ /* 0x000fe400000006ff */
[----:B------:R-:W-:-:S07]  /*15d0*/  LOP3.LUT R105, RZ, R0, RZ, 0x33, !PT ;  /* 0x00000000ff697212 */ /* 0x000fce00078e33ff */
.L_x_175:
[----:B------:R-:W-:-:S04]  /*15e0*/  SHF.L.U32 R0, R109, 0x1f, RZ ;  /* 0x0000001f6d007819 */ /* 0x000fc800000006ff */
[----:B------:R-:W0:Y:S02]  /*15f0*/  SYNCS.PHASECHK.TRANS64.TRYWAIT P0, [UR46+-0x8], R0 ;  /* 0xfffff800ff0075a7 */ /* 0x000e24000800016e */
[----:B0-234-:R-:W-:Y:S05]  /*1600*/  @!P0 BRA `(.L_x_15) ;  /* 0x0000009400e48947 */ /* 0x01dfea0003800000 */
.L_x_203:
[----:B------:R-:W-:-:S04]  /*1610*/  UIADD3 UR4, UR44, 0x800, URZ ;  /* 0x000008002c047890 */ /* 0x000fc8000fffe03f */
[----:B------:R-:W-:-:S06]  /*1620*/  ULOP3.LUT UP0, URZ, UR4, 0x3ff, URZ, 0xc0, !UPT ;  /* 0x000003ff043f7892 */ /* 0x000fcc000f80c03f */
[----:B------:R-:W-:-:S13]  /*1630*/  PLOP3.LUT P0, PT, PT, PT, UP0, 0x80, 0x0 ;  /* 0x000000000000781c */ /* 0x000fda0003f0f008 */
[----:B------:R-:W-:Y:S05]  /*1640*/  @!P0 BRA `(.L_x_16) ;  /* 0x0000000000408947 */ /* 0x000fea0003800000 */
[----:B0-----:R-:W-:Y:S01]  /*1650*/  MOV R0, 0x0 ;  /* 0x0000000000007802 */ /* 0x001fe20000000f00 */
[----:B------:R-:W-:Y:S01]  /*1660*/  ULDC.64 UR4, c[0x4][0x70] ;  /* 0x01001c0000047ab9 */ /* 0x000fe20000000a00 */
[----:B------:R-:W-:Y:S01]  /*1670*/  ULDC.64 UR6, c[0x4][0x8] ;  /* 0x0100020000067ab9 */ /* 0x000fe20000000a00 */
[----:B------:R-:W-:Y:S01]  /*1680*/  IMAD.U32 R4, RZ, RZ, UR4 ;  /* 0x00000004ff047e24 */ /* 0x000fe2000f8e00ff */
[----:B------:R0:W1:Y:S01]  /*1690*/  LDC.64 R14, c[0x4][R0] ;  /* 0x01000000000e7b82 */ /* 0x0000620000000a00 */
[----:B------:R-:W-:Y:S01]  /*16a0*/  IMAD.U32 R5, RZ, RZ, UR5 ;  /* 0x00000005ff057e24 */ /* 0x000fe2000f8e00ff */
[----:B------:R-:W-:Y:S01]  /*16b0*/  ULDC.64 UR4, c[0x4][0x78] ;  /* 0x01001e0000047ab9 */ /* 0x000fe20000000a00 */
[----:B------:R-:W-:Y:S02]  /*16c0*/  IMAD.U32 R10, RZ, RZ, UR6 ;  /* 0x00000006ff0a7e24 */ /* 0x000fe4000f8e00ff */
[----:B------:R-:W-:Y:S02]  /*16d0*/  IMAD.U32 R6, RZ, RZ, UR4 ;  /* 0x00000004ff067e24 */ /* 0x000fe4000f8e00ff */
[----:B------:R-:W-:-:S02]  /*16e0*/  IMAD.U32 R7, RZ, RZ, UR5 ;  /* 0x00000005ff077e24 */ /* 0x000fc4000f8e00ff */
[----:B------:R-:W-:Y:S02]  /*16f0*/  IMAD.U32 R11, RZ, RZ, UR7 ;  /* 0x00000007ff0b7e24 */ /* 0x000fe4000f8e00ff */
[----:B------:R-:W-:Y:S02]  /*1700*/  IMAD.MOV.U32 R8, RZ, RZ, 0x70 ;  /* 0x00000070ff087424 */ /* 0x000fe400078e00ff */
[----:B------:R-:W-:Y:S02]  /*1710*/  IMAD.MOV.U32 R12, RZ, RZ, 0x1 ;  /* 0x00000001ff0c7424 */ /* 0x000fe400078e00ff */
[----:B0-----:R-:W-:-:S07]  /*1720*/  IMAD.MOV.U32 R13, RZ, RZ, RZ ;  /* 0x000000ffff0d7224 */ /* 0x001fce00078e00ff */
[----:B------:R-:W-:-:S07]  /*1730*/  LEPC R20, `(.L_x_16) ;  /* 0x000000001014794e */ /* 0x000fce0000000000 */
[----:B-1---5:R-:W-:Y:S05]  /*1740*/  CALL.ABS.NOINC R14 ;  /* 0x000000000e007343 */ /* 0x022fea0003c00000 */
.L_x_16:
[----:B------:R-:W-:-:S06]  /*1750*/  ULOP3.LUT UR4, UR40, 0x1, URZ, 0xfc, !UPT ;  /* 0x0000000128047892 */ /* 0x000fcc000f8efc3f */
[----:B0-----:R-:W-:Y:S01]  /*1760*/  IMAD.U32 R0, RZ, RZ, UR4 ;  /* 0x00000004ff007e24 */ /* 0x001fe2000f8e00ff */
[----:B------:R-:W-:-:S04]  /*1770*/  UMOV UR4, 0xffffffff ;  /* 0xffffffff00047882 */ /* 0x000fc80000000000 */
[----:B------:R-:W-:Y:S01]  /*1780*/  ISETP.NE.AND P0, PT, R0, 0x3, PT ;  /* 0x000000030000780c */ /* 0x000fe20003f05270 */
[----:B------:R-:W-:-:S12]  /*1790*/  BRA.DIV UR4, `(.L_x_17) ;  /* 0x0000009604987947 */ /* 0x000fd8000b800000 */
.L_x_205:
[----:B------:R-:W-:Y:S05]  /*17a0*/  @!P0 BRA `(.L_x_18) ;  /* 0x0000000000048947 */ /* 0x000fea0003800000 */
[----:B------:R-:W-:Y:S01]  /*17b0*/  BPT.TRAP 0x1 ;  /* 0x000000040000795c */ /* 0x000fe20000300000 */
.L_x_18:
[----:B------:R-:W-:Y:S02]  /*17c0*/  IMAD.U32 R3, RZ, RZ, UR36 ;  /* 0x00000024ff037e24 */ /* 0x000fe4000f8e00ff */
[----:B------:R-:W-:-:S03]  /*17d0*/  IMAD.U32 R0, RZ, RZ, UR37 ;  /* 0x00000025ff007e24 */ /* 0x000fc6000f8e00ff */
[----:B------:R-:W-:Y:S02]  /*17e0*/  LEA R3, R3, UR44, 0x3 ;  /* 0x0000002c03037c11 */ /* 0x000fe4000f8e18ff */
[----:B------:R-:W-:-:S04]  /*17f0*/  SHF.L.U32 R0, R0, 0x1f, RZ ;  /* 0x0000001f00007819 */ /* 0x000fc800000006ff */
[----:B------:R0:W1:Y:S01]  /*1800*/  SYNCS.PHASECHK.TRANS64.TRYWAIT P1, [R3+URZ], R0 ;  /* 0x00000000030075a7 */ /* 0x000062000802017f */
[----:B------:R-:W-:Y:S05]  /*1810*/  @!P0 BRA `(.L_x_19) ;  /* 0x0000000000048947 */ /* 0x000fea0003800000 */
[----:B------:R-:W-:Y:S01]  /*1820*/  BPT.TRAP 0x1 ;  /* 0x000000040000795c */ /* 0x000fe20000300000 */
.L_x_19:
[----:B-1----:R-:W-:Y:S05]  /*1830*/  @P1 BRA `(.L_x_20) ;  /* 0x0000000000081947 */ /* 0x002fea0003800000 */
[----:B------:R-:W1:Y:S02]  /*1840*/  SYNCS.PHASECHK.TRANS64.TRYWAIT P1, [R3+URZ], R0 ;  /* 0x00000000030075a7 */ /* 0x000e64000802017f */
[----:B-1----:R-:W-:Y:S05]  /*1850*/  @!P1 BRA `(.L_x_21) ;  /* 0x0000009400849947 */ /* 0x002fea0003800000 */
.L_x_20:
[----:B------:R-:W-:-:S04]  /*1860*/  UIADD3 UR4, UR36, 0x1, URZ ;  /* 0x0000000124047890 */ /* 0x000fc8000fffe03f */
[----:B------:R-:W-:Y:S02]  /*1870*/  UISETP.NE.AND UP0, UPT, UR4, 0x5, UPT ;  /* 0x000000050400788c */ /* 0x000fe4000bf05270 */
[----:B------:R-:W-:Y:S02]  /*1880*/  IMAD.U32 R4, RZ, RZ, UR4 ;  /* 0x00000004ff047e24 */ /* 0x000fe4000f8e00ff */
[----:B------:R-:W-:Y:S02]  /*1890*/  USEL UR4, URZ, 0x1, UP0 ;  /* 0x000000013f047887 */ /* 0x000fe40008000000 */
[----:B------:R-:W-:Y:S02]  /*18a0*/  PLOP3.LUT P1, PT, PT, PT, UP0, 0x80, 0x0 ;  /* 0x000000000000781c */ /* 0x000fe40003f2f008 */
[----:B------:R-:W-:Y:S02]  /*18b0*/  ULOP3.LUT UR4, UR37, UR4, URZ, 0x3c, !UPT ;  /* 0x0000000425047292 */ /* 0x000fe4000f8e3c3f */
[----:B------:R-:W-:-:S04]  /*18c0*/  SEL R4, R4, RZ, P1 ;  /* 0x000000ff04047207 */ /* 0x000fc80000800000 */
[----:B01----:R-:W-:Y:S01]  /*18d0*/  IMAD.U32 R0, RZ, RZ, UR4 ;  /* 0x00000004ff007e24 */ /* 0x003fe2000f8e00ff */
[----:B------:R-:W-:Y:S06]  /*18e0*/  @!P0 BRA `(.L_x_22) ;  /* 0x0000000000048947 */ /* 0x000fec0003800000 */
[----:B------:R-:W-:Y:S01]  /*18f0*/  BPT.TRAP 0x1 ;  /* 0x000000040000795c */ /* 0x000fe20000300000 */
.L_x_22:
[----:B------:R-:W-:Y:S01]  /*1900*/  IMAD.U32 R6, RZ, RZ, UR36 ;  /* 0x00000024ff067e24 */ /* 0x000fe2000f8e00ff */
[----:B------:R-:W-:Y:S01]  /*1910*/  LEA R3, R4, UR44, 0x3 ;  /* 0x0000002c04037c11 */ /* 0x000fe2000f8e18ff */
[----:B------:R-:W0:Y:S02]  /*1920*/  LDC R5, c[0x0][0x28c] ;  /* 0x0000a300ff057b82 */ /* 0x000e240000000800 */
[----:B------:R-:W-:Y:S01]  /*1930*/  IMAD R7, R6, 0x2000, R23 ;  /* 0x0000200006077824 */ /* 0x000fe200078e0217 */
[----:B------:R-:W-:-:S03]  /*1940*/  SHF.L.U32 R6, R0, 0x1f, RZ ;  /* 0x0000001f00067819 */ /* 0x000fc600000006ff */
[----:B------:R-:W-:Y:S01]  /*1950*/  VIADD R9, R7, UR44 ;  /* 0x0000002c07097c36 */ /* 0x000fe20008000000 */
[----:B------:R1:W2:Y:S01]  /*1960*/  SYNCS.PHASECHK.TRANS64.TRYWAIT P1, [R3+URZ], R6 ;  /* 0x00000006030075a7 */ /* 0x0002a2000802017f */
[----:B------:R1:W3:Y:S02]  /*1970*/  LDS.U16 R8, [R7+UR44+0xc00] ;  /* 0x000c002c07087984 */ /* 0x0002e40008000400 */
[----:B------:R-:W-:-:S07]  /*1980*/  IMAD.IADD R111, R107, 0x1, R9 ;  /* 0x000000016b6f7824 */ /* 0x000fce00078e0209 */
[----:B------:R-:W-:Y:S05]  /*1990*/  WARPSYNC.ALL ;  /* 0x0000000000007948 */ /* 0x000fea0003800000 */
[----:B------:R-:W3:Y:S04]  /*19a0*/  LDS.U16 R11, [R7+UR44+0x800] ;  /* 0x0008002c070b7984 */ /* 0x000ee80008000400 */
[----:B------:R-:W-:Y:S04]  /*19b0*/  LDS.U16 R10, [R7+UR44+0xc08] ;  /* 0x000c082c070a7984 */ /* 0x000fe80008000400 */
[----:B------:R-:W4:Y:S01]  /*19c0*/  LDS.U16 R13, [R7+UR44+0x808] ;  /* 0x0008082c070d7984 */ /* 0x000f220008000400 */
[----:B0-----:R-:W-:-:S03]  /*19d0*/  ISETP.GE.AND P2, PT, R5, 0x81, PT ;  /* 0x000000810500780c */ /* 0x001fc60003f46270 */
[----:B------:R-:W-:Y:S04]  /*19e0*/  LDS.U16 R12, [R111+0xc00] ;  /* 0x000c00006f0c7984 */ /* 0x000fe80000000400 */
[----:B------:R-:W1:Y:S04]  /*19f0*/  LDS.U16 R15, [R111+0x800] ;  /* 0x000800006f0f7984 */ /* 0x000e680000000400 */
[----:B------:R-:W-:Y:S04]  /*1a00*/  LDS.U16 R14, [R111+0xc08] ;  /* 0x000c08006f0e7984 */ /* 0x000fe80000000400 */
[----:B------:R-:W0:Y:S01]  /*1a10*/  LDS.U16 R21, [R111+0x808] ;  /* 0x000808006f157984 */ /* 0x000e220000000400 */
[----:B---3--:R-:W-:-:S04]  /*1a20*/  PRMT R8, R11, 0x5410, R8 ;  /* 0x000054100b087816 */ /* 0x008fc80000000008 */
[-C--:B------:R-:W-:Y:S02]  /*1a30*/  F2FP.F16.E4M3.UNPACK_B R11, R8.reuse ;  /* 0x00000008ff0b723e */ /* 0x080fe400020006ff */
[----:B------:R-:W-:Y:S02]  /*1a40*/  F2FP.F16.E4M3.UNPACK_B R8, R8.H1 ;  /* 0x00000008ff08723e */ /* 0x000fe400030006ff */
[----:B----4-:R-:W-:Y:S01]  /*1a50*/  PRMT R10, R13, 0x5410, R10 ;  /* 0x000054100d0a7816 */ /* 0x010fe2000000000a */
[--C-:B------:R-:W-:Y:S02]  /*1a60*/  HADD2.F32 R88, -RZ, R11.reuse.H0_H0 ;  /* 0x2000000bff587230 */ /* 0x100fe40000004100 */
[----:B------:R-:W-:Y:S01]  /*1a70*/  HADD2.F32 R11, -RZ, R11.H1_H1 ;  /* 0x3000000bff0b7230 */ /* 0x000fe20000004100 */
[----:B------:R-:W-:Y:S01]  /*1a80*/  F2FP.F16.E4M3.UNPACK_B R13, R10.H1 ;  /* 0x0000000aff0d723e */ /* 0x000fe200030006ff */
[----:B------:R-:W-:Y:S01]  /*1a90*/  HADD2.F32 R89, -RZ, R8.H0_H0 ;  /* 0x20000008ff597230 */ /* 0x000fe20000004100 */
[----:B-1----:R-:W-:-:S03]  /*1aa0*/  PRMT R7, R15, 0x5410, R12 ;  /* 0x000054100f077816 */ /* 0x002fc6000000000c */
[----:B------:R-:W-:Y:S01]  /*1ab0*/  HADD2.F32 R91, -RZ, R13.H0_H0 ;  /* 0x2000000dff5b7230 */ /* 0x000fe20000004100 */
[----:B------:R-:W-:Y:S01]  /*1ac0*/  F2FP.F16.E4M3.UNPACK_B R12, R10 ;  /* 0x0000000aff0c723e */ /* 0x000fe200020006ff */
[----:B------:R-:W-:Y:S01]  /*1ad0*/  HADD2.F32 R10, -RZ, R8.H1_H1 ;  /* 0x30000008ff0a7230 */ /* 0x000fe20000004100 */
[----:B------:R-:W-:-:S03]  /*1ae0*/  F2FP.BF16.F32.PACK_AB R88, R11, R88 ;  /* 0x000000580b58723e */ /* 0x000fc600000010ff */
[--C-:B------:R-:W-:Y:S01]  /*1af0*/  HADD2.F32 R90, -RZ, R12.reuse.H0_H0 ;  /* 0x2000000cff5a7230 */ /* 0x100fe20000004100 */
[----:B0-----:R-:W-:Y:S01]  /*1b00*/  PRMT R8, R21, 0x5410, R14 ;  /* 0x0000541015087816 */ /* 0x001fe2000000000e */
[----:B------:R-:W-:Y:S01]  /*1b10*/  HADD2.F32 R15, -RZ, R12.H1_H1 ;  /* 0x3000000cff0f7230 */ /* 0x000fe20000004100 */
[----:B------:R-:W-:Y:S01]  /*1b20*/  F2FP.BF16.F32.PACK_AB R89, R10, R89 ;  /* 0x000000590a59723e */ /* 0x000fe200000010ff */
[----:B------:R-:W-:-:S03]  /*1b30*/  HADD2.F32 R12, -RZ, R13.H1_H1 ;  /* 0x3000000dff0c7230 */ /* 0x000fc60000004100 */
[----:B------:R-:W-:Y:S02]  /*1b40*/  F2FP.BF16.F32.PACK_AB R90, R15, R90 ;  /* 0x0000005a0f5a723e */ /* 0x000fe400000010ff */
[----:B------:R-:W-:Y:S01]  /*1b50*/  F2FP.BF16.F32.PACK_AB R91, R12, R91 ;  /* 0x0000005b0c5b723e */ /* 0x000fe200000010ff */
[----:B------:R-:W-:-:S03]  /*1b60*/  UIADD3 UR4, UR44, 0xa800, URZ ;  /* 0x0000a8002c047890 */ /* 0x000fc6000fffe03f */
[----:B------:R-:W-:Y:S01]  /*1b70*/  WARPGROUP.ARRIVE ;  /* 0x00000000000079c5 */ /* 0x000fe20000000000 */
[----:B------:R-:W-:Y:S01]  /*1b80*/  UMOV UR7, 0x40000040 ;  /* 0x4000004000077882 */ /* 0x000fe20000000000 */
[-C--:B------:R-:W-:Y:S01]  /*1b90*/  F2FP.F16.E4M3.UNPACK_B R10, R7.reuse ;  /* 0x00000007ff0a723e */ /* 0x080fe200020006ff */
[----:B------:R-:W-:Y:S01]  /*1ba0*/  USHF.R.U32.HI UR4, URZ, 0x4, UR4 ;  /* 0x000000043f047899 */ /* 0x000fe20008011604 */
[----:B------:R-:W-:Y:S01]  /*1bb0*/  F2FP.F16.E4M3.UNPACK_B R11, R7.H1 ;  /* 0x00000007ff0b723e */ /* 0x000fe200030006ff */
[----:B------:R-:W-:Y:S01]  /*1bc0*/  IMAD.IADD R111, R108, 0x1, R111 ;  /* 0x000000016c6f7824 */ /* 0x000fe200078e026f */
[-C--:B------:R-:W-:Y:S01]  /*1bd0*/  F2FP.F16.E4M3.UNPACK_B R14, R8.reuse.H1 ;  /* 0x00000008ff0e723e */ /* 0x080fe200030006ff */
[----:B------:R-:W-:Y:S01]  /*1be0*/  ULOP3.LUT UR4, UR4, 0x3fff, URZ, 0xc0, !UPT ;  /* 0x00003fff04047892 */ /* 0x000fe2000f8ec03f */
[----:B------:R-:W-:Y:S01]  /*1bf0*/  F2FP.F16.E4M3.UNPACK_B R12, R8 ;  /* 0x00000008ff0c723e */ /* 0x000fe200020006ff */
[--C-:B------:R-:W-:Y:S02]  /*1c00*/  HADD2.F32 R100, -RZ, R10.reuse.H0_H0 ;  /* 0x2000000aff647230 */ /* 0x100fe40000004100 */
[----:B------:R-:W-:Y:S01]  /*1c10*/  ULOP3.LUT UR4, UR4, 0x10000, URZ, 0xfc, !UPT ;  /* 0x0001000004047892 */ /* 0x000fe2000f8efc3f */
[----:B------:R-:W-:-:S02]  /*1c20*/  HADD2.F32 R13, -RZ, R10.H1_H1 ;  /* 0x3000000aff0d7230 */ /* 0x000fc40000004100 */
[--C-:B------:R-:W-:Y:S01]  /*1c30*/  HADD2.F32 R101, -RZ, R11.reuse.H0_H0 ;  /* 0x2000000bff657230 */ /* 0x100fe20000004100 */
[----:B------:R-:W-:Y:S01]  /*1c40*/  ULEA UR5, UR36, UR4, 0xb ;  /* 0x0000000424057291 */ /* 0x000fe2000f8e583f */
[----:B------:R-:W-:Y:S01]  /*1c50*/  HADD2.F32 R10, -RZ, R11.H1_H1 ;  /* 0x3000000bff0a7230 */ /* 0x000fe20000004100 */
[----:B------:R-:W-:Y:S01]  /*1c60*/  F2FP.BF16.F32.PACK_AB R100, R13, R100 ;  /* 0x000000640d64723e */ /* 0x000fe200000010ff */
[----:B------:R-:W-:Y:S02]  /*1c70*/  HADD2.F32 R103, -RZ, R14.H0_H0 ;  /* 0x2000000eff677230 */ /* 0x000fe40000004100 */
[--C-:B------:R-:W-:Y:S01]  /*1c80*/  HADD2.F32 R102, -RZ, R12.reuse.H0_H0 ;  /* 0x2000000cff667230 */ /* 0x100fe20000004100 */
[----:B------:R-:W-:Y:S01]  /*1c90*/  F2FP.BF16.F32.PACK_AB R101, R10, R101 ;  /* 0x000000650a65723e */ /* 0x000fe200000010ff */
[----:B------:R-:W-:Y:S01]  /*1ca0*/  UMOV UR6, UR5 ;  /* 0x0000000500067c82 */ /* 0x000fe20008000000 */
[----:B------:R-:W-:Y:S01]  /*1cb0*/  HADD2.F32 R11, -RZ, R12.H1_H1 ;  /* 0x3000000cff0b7230 */ /* 0x000fe20000004100 */
[----:B------:R-:W-:Y:S01]  /*1cc0*/  HGMMA.64x128x16.F32.BF16 R24, R88, gdesc[UR4], RZ, !UPT, gsb0 ;  /* 0x01e0000458187df0 */ /* 0x000fe2000c0018ff */
[----:B------:R-:W-:Y:S01]  /*1cd0*/  HADD2.F32 R14, -RZ, R14.H1_H1 ;  /* 0x3000000eff0e7230 */ /* 0x000fe20000004100 */
[----:B------:R-:W-:-:S02]  /*1ce0*/  UIADD3 UR6, UR5, 0x2, URZ ;  /* 0x0000000205067890 */ /* 0x000fc4000fffe03f */
[----:B------:R-:W-:Y:S01]  /*1cf0*/  F2FP.BF16.F32.PACK_AB R102, R11, R102 ;  /* 0x000000660b66723e */ /* 0x000fe200000010ff */
[----:B------:R-:W-:Y:S01]  /*1d00*/  UMOV UR7, 0x40000040 ;  /* 0x4000004000077882 */ /* 0x000fe20000000000 */
[----:B------:R-:W-:Y:S01]  /*1d10*/  F2FP.BF16.F32.PACK_AB R103, R14, R103 ;  /* 0x000000670e67723e */ /* 0x000fe200000010ff */
[----:B------:R-:W-:Y:S01]  /*1d20*/  IMAD.IADD R14, R108, 0x1, R9 ;  /* 0x000000016c0e7824 */ /* 0x000fe200078e0209 */
[----:B------:R-:W-:Y:S02]  /*1d30*/  WARPGROUP.DEPBAR.LE gsb0, 0x0 ;  /* 0x00008000000079c5 */ /* 0x000fe40000010000 */
[----:B------:R-:W-:-:S06]  /*1d40*/  WARPGROUP.ARRIVE ;  /* 0x00000000000079c5 */ /* 0x000fcc0000000000 */
[----:B------:R-:W-:Y:S01]  /*1d50*/  HGMMA.64x128x16.F32.BF16 R24, R100, gdesc[UR4], R24, gsb0 ;  /* 0x01e0000464187df0 */ /* 0x000fe20008001818 */
[----:B------:R-:W-:Y:S01]  /*1d60*/  UIADD3 UR6, UR5, 0x4, URZ ;  /* 0x0000000405067890 */ /* 0x000fe2000fffe03f */
[----:B------:R-:W-:Y:S01]  /*1d70*/  UMOV UR7, 0x40000040 ;  /* 0x4000004000077882 */ /* 0x000fe20000000000 */
[----:B------:R-:W-:Y:S02]  /*1d80*/  WARPGROUP.DEPBAR.LE gsb0, 0x0 ;  /* 0x00008000000079c5 */ /* 0x000fe40000010000 */
[----:B------:R-:W-:Y:S04]  /*1d90*/  LDS.U16 R10, [R14+0xc00] ;  /* 0x000c00000e0a7984 */ /* 0x000fe80000000400 */
[----:B------:R-:W0:Y:S04]  /*1da0*/  LDS.U16 R11, [R14+0x800] ;  /* 0x000800000e0b7984 */ /* 0x000e280000000400 */
[----:B------:R-:W-:Y:S04]  /*1db0*/  LDS.U16 R12, [R14+0xc08] ;  /* 0x000c08000e0c7984 */ /* 0x000fe80000000400 */
[----:B------:R1:W3:Y:S02]  /*1dc0*/  LDS.U16 R13, [R14+0x808] ;  /* 0x000808000e0d7984 */ /* 0x0002e40000000400 */
[----:B-1----:R-:W-:-:S04]  /*1dd0*/  IMAD.IADD R14, R110, 0x1, R9 ;  /* 0x000000016e0e7824 */ /* 0x002fc800078e0209 */
[----:B------:R-:W-:Y:S01]  /*1de0*/  IMAD.IADD R15, R107, 0x1, R14 ;  /* 0x000000016b0f7824 */ /* 0x000fe200078e020e */
[----:B0-----:R-:W-:-:S04]  /*1df0*/  PRMT R10, R11, 0x5410, R10 ;  /* 0x000054100b0a7816 */ /* 0x001fc8000000000a */
[-C--:B------:R-:W-:Y:S02]  /*1e00*/  F2FP.F16.E4M3.UNPACK_B R11, R10.reuse ;  /* 0x0000000aff0b723e */ /* 0x080fe400020006ff */
[----:B------:R-:W-:Y:S02]  /*1e10*/  F2FP.F16.E4M3.UNPACK_B R10, R10.H1 ;  /* 0x0000000aff0a723e */ /* 0x000fe400030006ff */
[----:B---3--:R-:W-:Y:S01]  /*1e20*/  PRMT R12, R13, 0x5410, R12 ;  /* 0x000054100d0c7816 */ /* 0x008fe2000000000c */
[--C-:B------:R-:W-:Y:S02]  /*1e30*/  HADD2.F32 R100, -RZ, R11.reuse.H0_H0 ;  /* 0x2000000bff647230 */ /* 0x100fe40000004100 */
[--C-:B------:R-:W-:Y:S01]  /*1e40*/  HADD2.F32 R101, -RZ, R10.reuse.H0_H0 ;  /* 0x2000000aff657230 */ /* 0x100fe20000004100 */
[-C--:B------:R-:W-:Y:S01]  /*1e50*/  F2FP.F16.E4M3.UNPACK_B R13, R12.reuse ;  /* 0x0000000cff0d723e */ /* 0x080fe200020006ff */
[----:B------:R-:W-:Y:S01]  /*1e60*/  HADD2.F32 R11, -RZ, R11.H1_H1 ;  /* 0x3000000bff0b7230 */ /* 0x000fe20000004100 */
[----:B------:R-:W-:Y:S01]  /*1e70*/  F2FP.F16.E4M3.UNPACK_B R12, R12.H1 ;  /* 0x0000000cff0c723e */ /* 0x000fe200030006ff */
[----:B------:R-:W-:-:S02]  /*1e80*/  HADD2.F32 R10, -RZ, R10.H1_H1 ;  /* 0x3000000aff0a7230 */ /* 0x000fc40000004100 */
[--C-:B------:R-:W-:Y:S01]  /*1e90*/  HADD2.F32 R102, -RZ, R13.reuse.H0_H0 ;  /* 0x2000000dff667230 */ /* 0x100fe20000004100 */
[----:B------:R-:W-:Y:S01]  /*1ea0*/  F2FP.BF16.F32.PACK_AB R100, R11, R100 ;  /* 0x000000640b64723e */ /* 0x000fe200000010ff */
[--C-:B------:R-:W-:Y:S01]  /*1eb0*/  HADD2.F32 R103, -RZ, R12.reuse.H0_H0 ;  /* 0x2000000cff677230 */ /* 0x100fe20000004100 */
[----:B------:R-:W-:Y:S01]  /*1ec0*/  F2FP.BF16.F32.PACK_AB R101, R10, R101 ;  /* 0x000000650a65723e */ /* 0x000fe200000010ff */
[----:B------:R-:W-:Y:S02]  /*1ed0*/  HADD2.F32 R13, -RZ, R13.H1_H1 ;  /* 0x3000000dff0d7230 */ /* 0x000fe40000004100 */
[----:B------:R-:W-:-:S03]  /*1ee0*/  HADD2.F32 R12, -RZ, R12.H1_H1 ;  /* 0x3000000cff0c7230 */ /* 0x000fc60000004100 */
[----:B------:R-:W-:Y:S02]  /*1ef0*/  F2FP.BF16.F32.PACK_AB R102, R13, R102 ;  /* 0x000000660d66723e */ /* 0x000fe400000010ff */
[----:B------:R-:W-:-:S04]  /*1f00*/  F2FP.BF16.F32.PACK_AB R103, R12, R103 ;  /* 0x000000670c67723e */ /* 0x000fc800000010ff */
        /* <DEDUP_REMOVED lines=8> */
[----:B------:R-:W1:Y:S01]  /*1f90*/  LDS.U16 R13, [R111+0x808] ;  /* 0x000808006f0d7984 */ /* 0x000e620000000400 */
[----:B0-----:R-:W-:-:S04]  /*1fa0*/  PRMT R10, R11, 0x5410, R10 ;  /* 0x000054100b0a7816 */ /* 0x001fc8000000000a */
[-C--:B------:R-:W-:Y:S02]  /*1fb0*/  F2FP.F16.E4M3.UNPACK_B R11, R10.reuse ;  /* 0x0000000aff0b723e */ /* 0x080fe400020006ff */
[----:B------:R-:W-:Y:S02]  /*1fc0*/  F2FP.F16.E4M3.UNPACK_B R10, R10.H1 ;  /* 0x0000000aff0a723e */ /* 0x000fe400030006ff */
[----:B-1----:R-:W-:Y:S01]  /*1fd0*/  PRMT R12, R13, 0x5410, R12 ;  /* 0x000054100d0c7816 */ /* 0x002fe2000000000c */
        /* <DEDUP_REMOVED lines=23> */
[----:B-1----:R-:W-:Y:S01]  /*2150*/  IMAD.IADD R14, R108, 0x1, R14 ;  /* 0x000000016c0e7824 */ /* 0x002fe200078e020e */
[----:B0-----:R-:W-:-:S04]  /*2160*/  PRMT R9, R10, 0x5410, R9 ;  /* 0x000054100a097816 */ /* 0x001fc80000000009 */
[-C--:B------:R-:W-:Y:S02]  /*2170*/  F2FP.F16.E4M3.UNPACK_B R10, R9.reuse ;  /* 0x00000009ff0a723e */ /* 0x080fe400020006ff */
[----:B------:R-:W-:Y:S02]  /*2180*/  F2FP.F16.E4M3.UNPACK_B R9, R9.H1 ;  /* 0x00000009ff09723e */ /* 0x000fe400030006ff */
[----:B---3--:R-:W-:Y:S01]  /*2190*/  PRMT R11, R12, 0x5410, R11 ;  /* 0x000054100c0b7816 */ /* 0x008fe2000000000b */
[--C-:B------:R-:W-:Y:S02]  /*21a0*/  HADD2.F32 R100, -RZ, R10.reuse.H0_H0 ;  /* 0x2000000aff647230 */ /* 0x100fe40000004100 */
[----:B------:R-:W-:Y:S01]  /*21b0*/  HADD2.F32 R13, -RZ, R10.H1_H1 ;  /* 0x3000000aff0d7230 */ /* 0x000fe20000004100 */
[-C--:B------:R-:W-:Y:S01]  /*21c0*/  F2FP.F16.E4M3.UNPACK_B R12, R11.reuse ;  /* 0x0000000bff0c723e */ /* 0x080fe200020006ff */
[--C-:B------:R-:W-:Y:S01]  /*21d0*/  HADD2.F32 R101, -RZ, R9.reuse.H0_H0 ;  /* 0x20000009ff657230 */ /* 0x100fe20000004100 */
[----:B------:R-:W-:Y:S01]  /*21e0*/  F2FP.F16.E4M3.UNPACK_B R11, R11.H1 ;  /* 0x0000000bff0b723e */ /* 0x000fe200030006ff */
[----:B------:R-:W-:Y:S01]  /*21f0*/  HADD2.F32 R10, -RZ, R9.H1_H1 ;  /* 0x30000009ff0a7230 */ /* 0x000fe20000004100 */
[----:B------:R-:W-:Y:S01]  /*2200*/  F2FP.BF16.F32.PACK_AB R100, R13, R100 ;  /* 0x000000640d64723e */ /* 0x000fe200000010ff */
[----:B------:R-:W-:-:S02]  /*2210*/  HADD2.F32 R102, -RZ, R12.H0_H0 ;  /* 0x2000000cff667230 */ /* 0x000fc40000004100 */
[----:B------:R-:W-:Y:S01]  /*2220*/  HADD2.F32 R9, -RZ, R12.H1_H1 ;  /* 0x3000000cff097230 */ /* 0x000fe20000004100 */
[----:B------:R-:W-:Y:S01]  /*2230*/  F2FP.BF16.F32.PACK_AB R101, R10, R101 ;  /* 0x000000650a65723e */ /* 0x000fe200000010ff */
[--C-:B------:R-:W-:Y:S02]  /*2240*/  HADD2.F32 R103, -RZ, R11.reuse.H0_H0 ;  /* 0x2000000bff677230 */ /* 0x100fe40000004100 */
[----:B------:R-:W-:Y:S01]  /*2250*/  HADD2.F32 R12, -RZ, R11.H1_H1 ;  /* 0x3000000bff0c7230 */ /* 0x000fe20000004100 */
[----:B------:R-:W-:-:S04]  /*2260*/  F2FP.BF16.F32.PACK_AB R102, R9, R102 ;  /* 0x000000660966723e */ /* 0x000fc800000010ff */
        /* <DEDUP_REMOVED lines=84> */
[----:B------:R-:W-:Y:S03]  /*27b0*/  HGMMA.64x128x16.F32.BF16 R24, R100, gdesc[UR4], R24, gsb0 ;  /* 0x01e0000464187df0 */ /* 0x000fe60008001818 */
[----:B------:R-:W-:Y:S02]  /*27c0*/  WARPGROUP.DEPBAR.LE gsb0, 0x0 ;  /* 0x00008000000079c5 */ /* 0x000fe40000010000 */
[----:B------:R-:W-:Y:S05]  /*27d0*/  @!P2 BRA `(.L_x_23) ;  /* 0x000000000090a947 */ /* 0x000fea0003800000 */
[----:B------:R-:W-:Y:S05]  /*27e0*/  @!P0 BRA `(.L_x_24) ;  /* 0x0000000000048947 */ /* 0x000fea0003800000 */
[----:B------:R-:W-:Y:S01]  /*27f0*/  BPT.TRAP 0x1 ;  /* 0x000000040000795c */ /* 0x000fe20000300000 */
.L_x_24:
[----:B------:R-:W-:Y:S01]  /*2800*/  IMAD R7, R4, 0x2000, R23 ;  /* 0x0000200004077824 */ /* 0x000fe200078e0217 */
[----:B--2---:R-:W-:Y:S06]  /*2810*/  @P1 BRA `(.L_x_25) ;  /* 0x0000000000081947 */ /* 0x004fec0003800000 */
[----:B------:R-:W0:Y:S02]  /*2820*/  SYNCS.PHASECHK.TRANS64.TRYWAIT P1, [R3+URZ], R6 ;  /* 0x00000006030075a7 */ /* 0x000e24000802017f */
[----:B0-----:R-:W-:Y:S05]  /*2830*/  @!P1 BRA `(.L_x_26) ;  /* 0x0000008400a09947 */ /* 0x001fea0003800000 */
.L_x_25:
[----:B0-----:R-:W-:Y:S01]  /*2840*/  LDS.U16 R3, [R7+UR44+0xc00] ;  /* 0x000c002c07037984 */ /* 0x001fe20008000400 */
[----:B------:R-:W-:-:S03]  /*2850*/  VIADD R6, R7, UR44 ;  /* 0x0000002c07067c36 */ /* 0x000fc60008000000 */
[----:B------:R-:W0:Y:S01]  /*2860*/  LDS.U16 R8, [R7+UR44+0x800] ;  /* 0x0008002c07087984 */ /* 0x000e220008000400 */
[----:B------:R-:W-:-:S03]  /*2870*/  IMAD.IADD R14, R107, 0x1, R6 ;  /* 0x000000016b0e7824 */ /* 0x000fc600078e0206 */
[----:B------:R-:W-:Y:S04]  /*2880*/  LDS.U16 R9, [R7+UR44+0xc08] ;  /* 0x000c082c07097984 */ /* 0x000fe80008000400 */
[----:B------:R-:W1:Y:S04]  /*2890*/  LDS.U16 R10, [R7+UR44+0x808] ;  /* 0x0008082c070a7984 */ /* 0x000e680008000400 */
[----:B------:R-:W-:Y:S04]  /*28a0*/  LDS.U16 R6, [R14+0xc00] ;  /* 0x000c00000e067984 */ /* 0x000fe80000000400 */
[----:B------:R-:W2:Y:S04]  /*28b0*/  LDS.U16 R11, [R14+0x800] ;  /* 0x000800000e0b7984 */ /* 0x000ea80000000400 */
[----:B------:R-:W-:Y:S04]  /*28c0*/  LDS.U16 R12, [R14+0xc08] ;  /* 0x000c08000e0c7984 */ /* 0x000fe80000000400 */
[----:B------:R-:W3:Y:S01]  /*28d0*/  LDS.U16 R13, [R14+0x808] ;  /* 0x000808000e0d7984 */ /* 0x000ee20000000400 */
        /* <DEDUP_REMOVED lines=11> */
[--C-:B------:R-:W-:Y:S01]  /*2990*/  HADD2.F32 R90, -RZ, R10.reuse.H0_H0 ;  /* 0x2000000aff5a7230 */ /* 0x100fe20000004100 */
[----:B--2---:R-:W-:Y:S01]  /*29a0*/  PRMT R7, R11, 0x5410, R6 ;  /* 0x000054100b077816 */ /* 0x004fe20000000006 */
[----:B------:R-:W-:Y:S01]  /*29b0*/  HADD2.F32 R3, -RZ, R10.H1_H1 ;  /* 0x3000000aff037230 */ /* 0x000fe20000004100 */
[----:B------:R-:W-:Y:S01]  /*29c0*/  F2FP.BF16.F32.PACK_AB R89, R8, R89 ;  /* 0x000000590859723e */ /* 0x000fe200000010ff */
[----:B------:R-:W-:-:S02]  /*29d0*/  HADD2.F32 R91, -RZ, R9.H0_H0 ;  /* 0x20000009ff5b7230 */ /* 0x000fc40000004100 */
[----:B------:R-:W-:Y:S01]  /*29e0*/  HADD2.F32 R10, -RZ, R9.H1_H1 ;  /* 0x30000009ff0a7230 */ /* 0x000fe20000004100 */
[----:B------:R-:W-:Y:S02]  /*29f0*/  F2FP.BF16.F32.PACK_AB R90, R3, R90 ;  /* 0x0000005a035a723e */ /* 0x000fe400000010ff */
[----:B---3--:R-:W-:Y:S02]  /*2a00*/  PRMT R8, R13, 0x5410, R12 ;  /* 0x000054100d087816 */ /* 0x008fe4000000000c */
[----:B------:R-:W-:-:S07]  /*2a10*/  F2FP.BF16.F32.PACK_AB R91, R10, R91 ;  /* 0x0000005b0a5b723e */ /* 0x000fce00000010ff */
.L_x_23:
[----:B--2---:R-:W-:-:S13]  /*2a20*/  ISETP.NE.AND P1, PT, RZ, UR41, PT ;  /* 0x00000029ff007c0c */ /* 0x004fda000bf25270 */
[----:B------:R-:W-:Y:S05]  /*2a30*/  @!P1 BRA `(.L_x_27) ;  /* 0x0000002000009947 */ /* 0x000fea0003800000 */
[----:B------:R-:W-:-:S13]  /*2a40*/  ISETP.GT.AND P1, PT, R5, 0x100, PT ;  /* 0x000001000500780c */ /* 0x000fda0003f24270 */
[----:B------:R-:W-:Y:S02]  /*2a50*/  @!P1 IMAD.SHL.U32 R10, R4, 0x2000, RZ ;  /* 0x00002000040a9824 */ /* 0x000fe400078e00ff */
[----:B------:R-:W-:Y:S02]  /*2a60*/  @!P1 IMAD.U32 R3, RZ, RZ, UR36 ;  /* 0x00000024ff039e24 */ /* 0x000fe4000f8e00ff */
[----:B------:R-:W-:Y:S01]  /*2a70*/  @!P1 IMAD.IADD R9, R107, 0x1, R10 ;  /* 0x000000016b099824 */ /* 0x000fe200078e020a */
[----:B------:R-:W-:Y:S06]  /*2a80*/  @!P1 BRA `(.L_x_28) ;  /* 0x0000001000749947 */ /* 0x000fec0003800000 */
[----:B------:R-:W-:Y:S02]  /*2a90*/  IMAD.MOV.U32 R13, RZ, RZ, R4 ;  /* 0x000000ffff0d7224 */ /* 0x000fe400078e0004 */
[----:B------:R-:W-:Y:S02]  /*2aa0*/  IMAD.U32 R5, RZ, RZ, UR41 ;  /* 0x00000029ff057e24 */ /* 0x000fe4000f8e00ff */
[----:B------:R-:W-:-:S07]  /*2ab0*/  IMAD.U32 R3, RZ, RZ, UR36 ;  /* 0x00000024ff037e24 */ /* 0x000fce000f8e00ff */
.L_x_36:
[----:B------:R-:W-:Y:S01]  /*2ac0*/  IMAD.MOV.U32 R11, RZ, RZ, 0x40000040 ;  /* 0x40000040ff0b7424 */ /* 0x000fe200078e00ff */
[----:B------:R-:W-:Y:S01]  /*2ad0*/  LEA R10, R13, UR4, 0xb ;  /* 0x000000040d0a7c11 */ /* 0x000fe2000f8e58ff */
[----:B------:R-:W-:Y:S05]  /*2ae0*/  YIELD ;  /* 0x0000000000007946 */ /* 0x000fea0003800000 */
[----:B------:R-:W-:Y:S05]  /*2af0*/  WARPSYNC.ALL ;  /* 0x0000000000007948 */ /* 0x000fea0003800000 */
[----:B------:R-:W-:Y:S01]  /*2b00*/  R2UR UR6, R10 ;  /* 0x000000000a0672ca */ /* 0x000fe200000e0000 */
[----:B------:R-:W-:Y:S01]  /*2b10*/  WARPGROUP.ARRIVE ;  /* 0x00000000000079c5 */ /* 0x000fe20000000000 */
[----:B------:R-:W-:Y:S01]  /*2b20*/  R2UR UR7, R11 ;  /* 0x000000000b0772ca */ /* 0x000fe200000e0000 */
[----:B------:R-:W-:-:S05]  /*2b30*/  VIADD R4, R13, 0x1 ;  /* 0x000000010d047836 */ /* 0x000fca0000000000 */
[----:B------:R-:W-:-:S04]  /*2b40*/  ISETP.NE.AND P1, PT, R4, 0x5, PT ;  /* 0x000000050400780c */ /* 0x000fc80003f25270 */
[----:B------:R-:W-:Y:S02]  /*2b50*/  SEL R9, RZ, 0x1, P1 ;  /* 0x00000001ff097807 */ /* 0x000fe40000800000 */
[----:B------:R-:W-:Y:S01]  /*2b60*/  SEL R4, R4, RZ, P1 ;  /* 0x000000ff04047207 */ /* 0x000fe20000800000 */
[----:B------:R-:W-:Y:S01]  /*2b70*/  HGMMA.64x128x16.F32.BF16 R24, R88, gdesc[UR4], R24, gsb0 ;  /* 0x01e0000458187df0 */ /* 0x000fe20008001818 */
[----:B------:R-:W-:Y:S02]  /*2b80*/  LOP3.LUT R0, R0, R9, RZ, 0x3c, !PT ;  /* 0x0000000900007212 */ /* 0x000fe400078e3cff */
[----:B------:R-:W-:Y:S02]  /*2b90*/  WARPGROUP.DEPBAR.LE gsb0, 0x0 ;  /* 0x00008000000079c5 */ /* 0x000fe40000010000 */
[----:B------:R-:W-:Y:S05]  /*2ba0*/  @!P0 BRA `(.L_x_29) ;  /* 0x0000000000048947 */ /* 0x000fea0003800000 */
[----:B------:R-:W-:Y:S01]  /*2bb0*/  BPT.TRAP 0x1 ;  /* 0x000000040000795c */ /* 0x000fe20000300000 */
.L_x_29:
[-C--:B------:R-:W-:Y:S01]  /*2bc0*/  F2FP.F16.E4M3.UNPACK_B R6, R7.reuse ;  /* 0x00000007ff06723e */ /* 0x080fe200020006ff */
[----:B------:R-:W-:Y:S01]  /*2bd0*/  IMAD.MOV.U32 R15, RZ, RZ, 0x40000040 ;  /* 0x40000040ff0f7424 */ /* 0x000fe200078e00ff */
[----:B------:R-:W-:Y:S01]  /*2be0*/  F2FP.F16.E4M3.UNPACK_B R7, R7.H1 ;  /* 0x00000007ff07723e */ /* 0x000fe200030006ff */
[----:B------:R-:W-:Y:S01]  /*2bf0*/  VIADD R14, R10, 0x2 ;  /* 0x000000020a0e7836 */ /* 0x000fe20000000000 */
[-C--:B------:R-:W-:Y:S01]  /*2c00*/  F2FP.F16.E4M3.UNPACK_B R11, R8.reuse.H1 ;  /* 0x00000008ff0b723e */ /* 0x080fe200030006ff */
[--C-:B------:R-:W-:Y:S01]  /*2c10*/  HADD2.F32 R100, -RZ, R6.reuse.H0_H0 ;  /* 0x20000006ff647230 */ /* 0x100fe20000004100 */
[----:B------:R-:W-:Y:S01]  /*2c20*/  R2UR UR7, R15 ;  /* 0x000000000f0772ca */ /* 0x000fe200000e0000 */
[----:B------:R-:W-:Y:S01]  /*2c30*/  HADD2.F32 R9, -RZ, R6.H1_H1 ;  /* 0x30000006ff097230 */ /* 0x000fe20000004100 */
[----:B------:R-:W-:Y:S01]  /*2c40*/  F2FP.F16.E4M3.UNPACK_B R6, R8 ;  /* 0x00000008ff06723e */ /* 0x000fe200020006ff */
[--C-:B------:R-:W-:Y:S01]  /*2c50*/  HADD2.F32 R101, -RZ, R7.reuse.H0_H0 ;  /* 0x20000007ff657230 */ /* 0x100fe20000004100 */
[----:B------:R-:W-:Y:S01]  /*2c60*/  R2UR UR6, R14 ;  /* 0x000000000e0672ca */ /* 0x000fe200000e0000 */
[----:B------:R-:W-:Y:S01]  /*2c70*/  HADD2.F32 R8, -RZ, R7.H1_H1 ;  /* 0x30000007ff087230 */ /* 0x000fe20000004100 */
[----:B------:R-:W-:Y:S01]  /*2c80*/  LEA R7, R4, UR44, 0x3 ;  /* 0x0000002c04077c11 */ /* 0x000fe2000f8e18ff */
[--C-:B------:R-:W-:Y:S01]  /*2c90*/  HADD2.F32 R102, -RZ, R6.reuse.H0_H0 ;  /* 0x20000006ff667230 */ /* 0x100fe20000004100 */
[----:B------:R-:W-:Y:S01]  /*2ca0*/  F2FP.BF16.F32.PACK_AB R100, R9, R100 ;  /* 0x000000640964723e */ /* 0x000fe200000010ff */
[----:B------:R-:W-:Y:S01]  /*2cb0*/  HADD2.F32 R15, -RZ, R6.H1_H1 ;  /* 0x30000006ff0f7230 */ /* 0x000fe20000004100 */
[----:B------:R-:W-:Y:S01]  /*2cc0*/  SHF.L.U32 R6, R0, 0x1f, RZ ;  /* 0x0000001f00067819 */ /* 0x000fe200000006ff */
[--C-:B------:R-:W-:Y:S01]  /*2cd0*/  HADD2.F32 R103, -RZ, R11.reuse.H0_H0 ;  /* 0x2000000bff677230 */ /* 0x100fe20000004100 */
[----:B------:R-:W-:Y:S01]  /*2ce0*/  F2FP.BF16.F32.PACK_AB R101, R8, R101 ;  /* 0x000000650865723e */ /* 0x000fe200000010ff */
[----:B------:R-:W-:Y:S01]  /*2cf0*/  HADD2.F32 R12, -RZ, R11.H1_H1 ;  /* 0x3000000bff0c7230 */ /* 0x000fe20000004100 */
[----:B------:R-:W-:Y:S01]  /*2d00*/  F2FP.BF16.F32.PACK_AB R102, R15, R102 ;  /* 0x000000660f66723e */ /* 0x000fe200000010ff */
[----:B------:R0:W1:Y:S01]  /*2d10*/  SYNCS.PHASECHK.TRANS64.TRYWAIT P1, [R7+URZ], R6 ;  /* 0x00000006070075a7 */ /* 0x000062000802017f */
[----:B------:R-:W-:-:S02]  /*2d20*/  IMAD R8, R13, 0x2000, R108 ;  /* 0x000020000d087824 */ /* 0x000fc400078e026c */
[----:B------:R-:W-:-:S03]  /*2d30*/  F2FP.BF16.F32.PACK_AB R103, R12, R103 ;  /* 0x000000670c67723e */ /* 0x000fc600000010ff */
[----:B------:R-:W-:Y:S01]  /*2d40*/  IADD3 R20, R8, UR44, R23 ;  /* 0x0000002c08147c10 */ /* 0x000fe2000fffe017 */
[----:B------:R-:W-:-:S06]  /*2d50*/  WARPGROUP.ARRIVE ;  /* 0x00000000000079c5 */ /* 0x000fcc0000000000 */
[----:B------:R-:W-:Y:S03]  /*2d60*/  HGMMA.64x128x16.F32.BF16 R24, R100, gdesc[UR4], R24, gsb0 ;  /* 0x01e0000464187df0 */ /* 0x000fe60008001818 */
[----:B------:R-:W-:Y:S02]  /*2d70*/  WARPGROUP.DEPBAR.LE gsb0, 0x0 ;  /* 0x00008000000079c5 */ /* 0x000fe40000010000 */
[----:B------:R-:W-:Y:S04]  /*2d80*/  LDS.U16 R8, [R20+0xc00] ;  /* 0x000c000014087984 */ /* 0x000fe80000000400 */
[----:B------:R-:W2:Y:S04]  /*2d90*/  LDS.U16 R9, [R20+0x800] ;  /* 0x0008000014097984 */ /* 0x000ea80000000400 */
[----:B------:R-:W-:Y:S04]  /*2da0*/  LDS.U16 R11, [R20+0xc08] ;  /* 0x000c0800140b7984 */ /* 0x000fe80000000400 */
[----:B------:R3:W4:Y:S02]  /*2db0*/  LDS.U16 R12, [R20+0x808] ;  /* 0x00080800140c7984 */ /* 0x0007240000000400 */
[----:B---3--:R-:W-:Y:S01]  /*2dc0*/  IMAD.IADD R20, R107, 0x1, R20 ;  /* 0x000000016b147824 */ /* 0x008fe200078e0214 */
[----:B--2---:R-:W-:Y:S01]  /*2dd0*/  PRMT R9, R9, 0x5410, R8 ;  /* 0x0000541009097816 */ /* 0x004fe20000000008 */
[----:B------:R-:W-:-:S03]  /*2de0*/  VIADD R8, R10, 0x4 ;  /* 0x000000040a087836 */ /* 0x000fc60000000000 */
[-C--:B------:R-:W-:Y:S02]  /*2df0*/  F2FP.F16.E4M3.UNPACK_B R14, R9.reuse ;  /* 0x00000009ff0e723e */ /* 0x080fe400020006ff */
[----:B------:R-:W-:Y:S02]  /*2e00*/  R2UR UR6, R8 ;  /* 0x00000000080672ca */ /* 0x000fe400000e0000 */
[----:B----4-:R-:W-:Y:S01]  /*2e10*/  PRMT R11, R12, 0x5410, R11 ;  /* 0x000054100c0b7816 */ /* 0x010fe2000000000b */
[--C-:B------:R-:W-:Y:S01]  /*2e20*/  HADD2.F32 R100, -RZ, R14.reuse.H0_H0 ;  /* 0x2000000eff647230 */ /* 0x100fe20000004100 */
[----:B------:R-:W-:Y:S01]  /*2e30*/  F2FP.F16.E4M3.UNPACK_B R12, R9.H1 ;  /* 0x00000009ff0c723e */ /* 0x000fe200030006ff */
[----:B------:R-:W-:Y:S01]  /*2e40*/  HADD2.F32 R15, -RZ, R14.H1_H1 ;  /* 0x3000000eff0f7230 */ /* 0x000fe20000004100 */
[-C--:B------:R-:W-:Y:S01]  /*2e50*/  F2FP.F16.E4M3.UNPACK_B R14, R11.reuse ;  /* 0x0000000bff0e723e */ /* 0x080fe200020006ff */
[----:B------:R-:W-:Y:S01]  /*2e60*/  IMAD.MOV.U32 R9, RZ, RZ, 0x40000040 ;  /* 0x40000040ff097424 */ /* 0x000fe200078e00ff */
[----:B------:R-:W-:Y:S01]  /*2e70*/  F2FP.F16.E4M3.UNPACK_B R11, R11.H1 ;  /* 0x0000000bff0b723e */ /* 0x000fe200030006ff */
[--C-:B------:R-:W-:Y:S01]  /*2e80*/  HADD2.F32 R101, -RZ, R12.reuse.H0_H0 ;  /* 0x2000000cff657230 */ /* 0x100fe20000004100 */
[----:B------:R-:W-:Y:S01]  /*2e90*/  F2FP.BF16.F32.PACK_AB R100, R15, R100 ;  /* 0x000000640f64723e */ /* 0x000fe200000010ff */
[----:B------:R-:W-:Y:S01]  /*2ea0*/  HADD2.F32 R12, -RZ, R12.H1_H1 ;  /* 0x3000000cff0c7230 */ /* 0x000fe20000004100 */
[----:B------:R-:W-:Y:S01]  /*2eb0*/  R2UR UR7, R9 ;  /* 0x00000000090772ca */ /* 0x000fe200000e0000 */
        /* <DEDUP_REMOVED lines=10> */
[----:B------:R-:W-:Y:S04]  /*2f60*/  LDS.U16 R8, [R20+0xc00] ;  /* 0x000c000014087984 */ /* 0x000fe80000000400 */
[----:B------:R-:W2:Y:S04]  /*2f70*/  LDS.U16 R9, [R20+0x800] ;  /* 0x0008000014097984 */ /* 0x000ea80000000400 */
[----:B------:R-:W-:Y:S04]  /*2f80*/  LDS.U16 R11, [R20+0xc08] ;  /* 0x000c0800140b7984 */ /* 0x000fe80000000400 */
[----:B------:R-:W3:Y:S01]  /*2f90*/  LDS.U16 R12, [R20+0x808] ;  /* 0x00080800140c7984 */ /* 0x000ee20000000400 */
[----:B--2---:R-:W-:Y:S01]  /*2fa0*/  PRMT R9, R9, 0x5410, R8 ;  /* 0x0000541009097816 */ /* 0x004fe20000000008 */
[----:B------:R-:W-:-:S03]  /*2fb0*/  VIADD R8, R10, 0x6 ;  /* 0x000000060a087836 */ /* 0x000fc60000000000 */
[-C--:B------:R-:W-:Y:S02]  /*2fc0*/  F2FP.F16.E4M3.UNPACK_B R14, R9.reuse ;  /* 0x00000009ff0e723e */ /* 0x080fe400020006ff */
[----:B------:R-:W-:Y:S02]  /*2fd0*/  R2UR UR6, R8 ;  /* 0x00000000080672ca */ /* 0x000fe400000e0000 */
[----:B---3--:R-:W-:Y:S01]  /*2fe0*/  PRMT R11, R12, 0x5410, R11 ;  /* 0x000054100c0b7816 */ /* 0x008fe2000000000b */
        /* <DEDUP_REMOVED lines=16> */
[----:B------:R-:W-:Y:S01]  /*30f0*/  F2FP.BF16.F32.PACK_AB R103, R8, R103 ;  /* 0x000000670867723e */ /* 0x000fe200000010ff */
[----:B------:R-:W-:-:S03]  /*3100*/  IMAD R8, R13, 0x2000, R110 ;  /* 0x000020000d087824 */ /* 0x000fc600078e026e */
[----:B------:R-:W-:Y:S02]  /*3110*/  WARPGROUP.ARRIVE ;  /* 0x00000000000079c5 */ /* 0x000fe40000000000 */
[----:B------:R-:W-:-:S04]  /*3120*/  IADD3 R15, R8, UR44, R23 ;  /* 0x0000002c080f7c10 */ /* 0x000fc8000fffe017 */
[----:B------:R-:W-:Y:S01]  /*3130*/  HGMMA.64x128x16.F32.BF16 R24, R100, gdesc[UR4], R24, gsb0 ;  /* 0x01e0000464187df0 */ /* 0x000fe20008001818 */
[--C-:B------:R-:W-:Y:S02]  /*3140*/  IMAD.IADD R21, R107, 0x1, R15.reuse ;  /* 0x000000016b157824 */ /* 0x100fe400078e020f */
        /* <DEDUP_REMOVED lines=13> */
[----:B------:R-:W-:Y:S01]  /*3220*/  IMAD.MOV.U32 R9, RZ, RZ, 0x40000040 ;  /* 0x40000040ff097424 */ /* 0x000fe200078e00ff */
[-C--:B------:R-:W-:Y:S01]  /*3230*/  F2FP.F16.E4M3.UNPACK_B R14, R11.reuse ;  /* 0x0000000bff0e723e */ /* 0x080fe200020006ff */
[----:B------:R-:W-:Y:S01]  /*3240*/  HADD2.F32 R13, -RZ, R13.H1_H1 ;  /* 0x3000000dff0d7230 */ /* 0x000fe20000004100 */
[----:B------:R-:W-:Y:S01]  /*3250*/  F2FP.F16.E4M3.UNPACK_B R11, R11.H1 ;  /* 0x0000000bff0b723e */ /* 0x000fe200030006ff */
[--C-:B------:R-:W-:Y:S01]  /*3260*/  HADD2.F32 R101, -RZ, R12.reuse.H0_H0 ;  /* 0x2000000cff657230 */ /* 0x100fe20000004100 */
[----:B------:R-:W-:Y:S01]  /*3270*/  R2UR UR7, R9 ;  /* 0x00000000090772ca */ /* 0x000fe200000e0000 */
        /* <DEDUP_REMOVED lines=47> */
[----:B------:R-:W-:-:S02]  /*3570*/  VIADD R8, R10, 0x404 ;  /* 0x000004040a087836 */ /* 0x000fc40000000000 */
[----:B------:R-:W-:Y:S01]  /*3580*/  VIADD R10, R10, 0x406 ;  /* 0x000004060a0a7836 */ /* 0x000fe20000000000 */
[-C--:B------:R-:W-:Y:S02]  /*3590*/  F2FP.F16.E4M3.UNPACK_B R13, R9.reuse ;  /* 0x00000009ff0d723e */ /* 0x080fe400020006ff */
[----:B------:R-:W-:Y:S02]  /*35a0*/  R2UR UR6, R8 ;  /* 0x00000000080672ca */ /* 0x000fe400000e0000 */
[----:B---3--:R-:W-:Y:S01]  /*35b0*/  PRMT R11, R12, 0x5410, R11 ;  /* 0x000054100c0b7816 */ /* 0x008fe2000000000b */
        /* <DEDUP_REMOVED lines=19> */
[----:B------:R-:W-:Y:S02]  /*36f0*/  R2UR UR6, R10 ;  /* 0x000000000a0672ca */ /* 0x000fe400000e0000 */
[----:B------:R-:W-:Y:S02]  /*3700*/  WARPGROUP.DEPBAR.LE gsb0, 0x0 ;  /* 0x00008000000079c5 */ /* 0x000fe40000010000 */
[----:B------:R-:W-:Y:S04]  /*3710*/  LDS.U16 R8, [R21+0xc00] ;  /* 0x000c000015087984 */ /* 0x000fe80000000400 */
[----:B------:R-:W2:Y:S04]  /*3720*/  LDS.U16 R9, [R21+0x800] ;  /* 0x0008000015097984 */ /* 0x000ea80000000400 */
[----:B------:R-:W-:Y:S04]  /*3730*/  LDS.U16 R11, [R21+0xc08] ;  /* 0x000c0800150b7984 */ /* 0x000fe80000000400 */
[----:B------:R-:W3:Y:S01]  /*3740*/  LDS.U16 R12, [R21+0x808] ;  /* 0x00080800150c7984 */ /* 0x000ee20000000400 */
[----:B--2---:R-:W-:-:S04]  /*3750*/  PRMT R8, R9, 0x5410, R8 ;  /* 0x0000541009087816 */ /* 0x004fc80000000008 */
[-C--:B------:R-:W-:Y:S02]  /*3760*/  F2FP.F16.E4M3.UNPACK_B R9, R8.reuse ;  /* 0x00000008ff09723e */ /* 0x080fe400020006ff */
[----:B------:R-:W-:Y:S02]  /*3770*/  F2FP.F16.E4M3.UNPACK_B R8, R8.H1 ;  /* 0x00000008ff08723e */ /* 0x000fe400030006ff */
[----:B---3--:R-:W-:Y:S01]  /*3780*/  PRMT R12, R12, 0x5410, R11 ;  /* 0x000054100c0c7816 */ /* 0x008fe2000000000b */
[----:B------:R-:W-:Y:S02]  /*3790*/  IMAD.MOV.U32 R11, RZ, RZ, 0x40000040 ;  /* 0x40000040ff0b7424 */ /* 0x000fe400078e00ff */
[--C-:B------:R-:W-:Y:S01]  /*37a0*/  HADD2.F32 R100, -RZ, R9.reuse.H0_H0 ;  /* 0x20000009ff647230 */ /* 0x100fe20000004100 */
[-C--:B------:R-:W-:Y:S01]  /*37b0*/  F2FP.F16.E4M3.UNPACK_B R13, R12.reuse ;  /* 0x0000000cff0d723e */ /* 0x080fe200020006ff */
[----:B------:R-:W-:Y:S01]  /*37c0*/  HADD2.F32 R101, -RZ, R8.H0_H0 ;  /* 0x20000008ff657230 */ /* 0x000fe20000004100 */
[----:B------:R-:W-:Y:S01]  /*37d0*/  F2FP.F16.E4M3.UNPACK_B R12, R12.H1 ;  /* 0x0000000cff0c723e */ /* 0x000fe200030006ff */
[----:B------:R-:W-:Y:S01]  /*37e0*/  HADD2.F32 R9, -RZ, R9.H1_H1 ;  /* 0x30000009ff097230 */ /* 0x000fe20000004100 */
[----:B------:R-:W-:Y:S01]  /*37f0*/  R2UR UR7, R11 ;  /* 0x000000000b0772ca */ /* 0x000fe200000e0000 */
[----:B------:R-:W-:-:S02]  /*3800*/  HADD2.F32 R102, -RZ, R13.H0_H0 ;  /* 0x2000000dff667230 */ /* 0x000fc40000004100 */
[----:B------:R-:W-:Y:S01]  /*3810*/  HADD2.F32 R103, -RZ, R12.H0_H0 ;  /* 0x2000000cff677230 */ /* 0x000fe20000004100 */
[----:B------:R-:W-:Y:S01]  /*3820*/  F2FP.BF16.F32.PACK_AB R100, R9, R100 ;  /* 0x000000640964723e */ /* 0x000fe200000010ff */
[----:B------:R-:W-:Y:S02]  /*3830*/  HADD2.F32 R8, -RZ, R8.H1_H1 ;  /* 0x30000008ff087230 */ /* 0x000fe40000004100 */
[----:B------:R-:W-:Y:S02]  /*3840*/  HADD2.F32 R13, -RZ, R13.H1_H1 ;  /* 0x3000000dff0d7230 */ /* 0x000fe40000004100 */
[----:B------:R-:W-:Y:S01]  /*3850*/  HADD2.F32 R12, -RZ, R12.H1_H1 ;  /* 0x3000000cff0c7230 */ /* 0x000fe20000004100 */
[----:B------:R-:W-:Y:S02]  /*3860*/  F2FP.BF16.F32.PACK_AB R101, R8, R101 ;  /* 0x000000650865723e */ /* 0x000fe400000010ff */
[----:B------:R-:W-:Y:S02]  /*3870*/  F2FP.BF16.F32.PACK_AB R102, R13, R102 ;  /* 0x000000660d66723e */ /* 0x000fe400000010ff */
[----:B------:R-:W-:-:S04]  /*3880*/  F2FP.BF16.F32.PACK_AB R103, R12, R103 ;  /* 0x000000670c67723e */ /* 0x000fc800000010ff */
[----:B------:R-:W-:-:S06]  /*3890*/  WARPGROUP.ARRIVE ;  /* 0x00000000000079c5 */ /* 0x000fcc0000000000 */
[----:B------:R-:W-:Y:S03]  /*38a0*/  HGMMA.64x128x16.F32.BF16 R24, R100, gdesc[UR4], R24, gsb0 ;  /* 0x01e0000464187df0 */ /* 0x000fe60008001818 */
[----:B------:R-:W-:Y:S02]  /*38b0*/  WARPGROUP.DEPBAR.LE gsb0, 0x0 ;  /* 0x00008000000079c5 */ /* 0x000fe40000010000 */
[----:B01----:R-:W-:Y:S05]  /*38c0*/  @!P0 BRA `(.L_x_30) ;  /* 0x0000000000048947 */ /* 0x003fea0003800000 */
[----:B------:R-:W-:Y:S01]  /*38d0*/  BPT.TRAP 0x1 ;  /* 0x000000040000795c */ /* 0x000fe20000300000 */
.L_x_30:
[----:B------:R-:W-:Y:S01]  /*38e0*/  UISETP.GT.U32.AND UP0, UPT, UR40, 0x1, UPT ;  /* 0x000000012800788c */ /* 0x000fe2000bf04070 */
[----:B------:R-:W-:-:S05]  /*38f0*/  LEA R8, R3, UR44, 0x3 ;  /* 0x0000002c03087c11 */ /* 0x000fca000f8e18ff */
[----:B------:R-:W-:Y:S01]  /*3900*/  PLOP3.LUT P2, PT, PT, PT, UP0, 0x80, 0x0 ;  /* 0x000000000000781c */ /* 0x000fe20003f4f008 */
[----:B------:R-:W-:-:S05]  /*3910*/  VIADD R8, R8, 0x28 ;  /* 0x0000002808087836 */ /* 0x000fca0000000000 */
[----:B------:R-:W-:-:S04]  /*3920*/  PRMT R8, RZ, 0x654, R8 ;  /* 0x00000654ff087816 */ /* 0x000fc80000000008 */
[----:B------:R0:W-:Y:S03]  /*3930*/  SYNCS.ARRIVE.TRANS64.RED.A1T0 RZ, [R8+URZ], RZ ;  /* 0x000000ff08ff79a7 */ /* 0x0001e6000810043f */
[----:B------:R-:W-:Y:S05]  /*3940*/  @P2 BRA `(.L_x_31) ;  /* 0x0000000000042947 */ /* 0x000fea0003800000 */
[----:B------:R-:W-:Y:S01]  /*3950*/  BPT.TRAP 0x1 ;  /* 0x000000040000795c */ /* 0x000fe20000300000 */
.L_x_31:
[----:B------:R-:W-:-:S05]  /*3960*/  VIADD R3, R3, 0x1 ;  /* 0x0000000103037836 */ /* 0x000fca0000000000 */
[----:B------:R-:W-:-:S04]  /*3970*/  ISETP.NE.AND P2, PT, R3, 0x5, PT ;  /* 0x000000050300780c */ /* 0x000fc80003f45270 */
[----:B------:R-:W-:Y:S01]  /*3980*/  SEL R3, R3, RZ, P2 ;  /* 0x000000ff03037207 */ /* 0x000fe20001000000 */
[----:B------:R-:W-:Y:S08]  /*3990*/  @!P0 BRA `(.L_x_32) ;  /* 0x0000000000048947 */ /* 0x000ff00003800000 */
[----:B------:R-:W-:Y:S01]  /*39a0*/  BPT.TRAP 0x1 ;  /* 0x000000040000795c */ /* 0x000fe20000300000 */
.L_x_32:
[----:B------:R-:W-:Y:S04]  /*39b0*/  BSSY B0, `(.L_x_33) ;  /* 0x0000004000007945 */ /* 0x000fe80003800000 */
[----:B------:R-:W-:Y:S05]  /*39c0*/  @P1 BRA `(.L_x_34) ;  /* 0x0000000000081947 */ /* 0x000fea0003800000 */
[----:B------:R-:W1:Y:S02]  /*39d0*/  SYNCS.PHASECHK.TRANS64.TRYWAIT P1, [R7+URZ], R6 ;  /* 0x00000006070075a7 */ /* 0x000e64000802017f */
[----:B-1----:R-:W-:Y:S05]  /*39e0*/  @!P1 BRA `(.L_x_35) ;  /* 0x0000007400489947 */ /* 0x002fea0003800000 */
.L_x_34:
[----:B------:R-:W-:Y:S05]  /*39f0*/  BSYNC B0 ;  /* 0x0000000000007941 */ /* 0x000fea0003800000 */
.L_x_33:
[----:B------:R-:W-:Y:S01]  /*3a00*/  IMAD.SHL.U32 R20, R4, 0x2000, RZ ;  /* 0x0000200004147824 */ /* 0x000fe200078e00ff */
[C---:B------:R-:W-:Y:S01]  /*3a10*/  ISETP.GT.AND P1, PT, R5.reuse, 0x2, PT ;  /* 0x000000020500780c */ /* 0x040fe20003f24270 */
[----:B------:R-:W-:Y:S02]  /*3a20*/  VIADD R5, R5, 0xffffffff ;  /* 0xffffffff05057836 */ /* 0x000fe40000000000 */
[----:B------:R-:W-:Y:S01]  /*3a30*/  IMAD.IADD R100, R107, 0x1, R20 ;  /* 0x000000016b647824 */ /* 0x000fe200078e0214 */
[----:B------:R-:W-:-:S04]  /*3a40*/  IADD3 R13, R20, UR44, R23 ;  /* 0x0000002c140d7c10 */ /* 0x000fc8000fffe017 */
[----:B------:R-:W-:Y:S01]  /*3a50*/  IADD3 R14, R100, UR44, R23 ;  /* 0x0000002c640e7c10 */ /* 0x000fe2000fffe017 */
[----:B0-----:R-:W-:Y:S04]  /*3a60*/  LDS.U16 R8, [R13+0xc08] ;  /* 0x000c08000d087984 */ /* 0x001fe80000000400 */
[----:B------:R-:W0:Y:S04]  /*3a70*/  LDS.U16 R9, [R13+0x808] ;  /* 0x000808000d097984 */ /* 0x000e280000000400 */
[----:B-1----:R-:W-:Y:S04]  /*3a80*/  LDS.U16 R6, [R13+0xc00] ;  /* 0x000c00000d067984 */ /* 0x002fe80000000400 */
[----:B------:R1:W2:Y:S04]  /*3a90*/  LDS.U16 R7, [R13+0x800] ;  /* 0x000800000d077984 */ /* 0x0002a80000000400 */
[----:B------:R-:W-:Y:S04]  /*3aa0*/  LDS.U16 R10, [R14+0xc00] ;  /* 0x000c00000e0a7984 */ /* 0x000fe80000000400 */
[----:B------:R-:W3:Y:S01]  /*3ab0*/  LDS.U16 R11, [R14+0x800] ;  /* 0x000800000e0b7984 */ /* 0x000ee20000000400 */
[----:B-1----:R-:W-:-:S03]  /*3ac0*/  IMAD.MOV.U32 R13, RZ, RZ, R4 ;  /* 0x000000ffff0d7224 */ /* 0x002fc600078e0004 */
[----:B------:R-:W-:Y:S04]  /*3ad0*/  LDS.U16 R12, [R14+0xc08] ;  /* 0x000c08000e0c7984 */ /* 0x000fe80000000400 */
[----:B------:R-:W1:Y:S01]  /*3ae0*/  LDS.U16 R15, [R14+0x808] ;  /* 0x000808000e0f7984 */ /* 0x000e620000000400 */
[----:B0-----:R-:W-:-:S04]  /*3af0*/  PRMT R8, R9, 0x5410, R8 ;  /* 0x0000541009087816 */ /* 0x001fc80000000008 */
[-C--:B------:R-:W-:Y:S02]  /*3b00*/  F2FP.F16.E4M3.UNPACK_B R9, R8.reuse ;  /* 0x00000008ff09723e */ /* 0x080fe400020006ff */
[----:B------:R-:W-:Y:S02]  /*3b10*/  F2FP.F16.E4M3.UNPACK_B R8, R8.H1 ;  /* 0x00000008ff08723e */ /* 0x000fe400030006ff */
[----:B--2---:R-:W-:Y:S01]  /*3b20*/  PRMT R6, R7, 0x5410, R6 ;  /* 0x0000541007067816 */ /* 0x004fe20000000006 */
        /* <DEDUP_REMOVED lines=8> */
[----:B------:R-:W-:Y:S01]  /*3bb0*/  HADD2.F32 R7, -RZ, R7.H1_H1 ;  /* 0x30000007ff077230 */ /* 0x000fe20000004100 */
[----:B------:R-:W-:Y:S01]  /*3bc0*/  F2FP.BF16.F32.PACK_AB R90, R9, R90 ;  /* 0x0000005a095a723e */ /* 0x000fe200000010ff */
[--C-:B------:R-:W-:Y:S02]  /*3bd0*/  HADD2.F32 R89, -RZ, R6.reuse.H0_H0 ;  /* 0x20000006ff597230 */ /* 0x100fe40000004100 */
[----:B------:R-:W-:Y:S01]  /*3be0*/  HADD2.F32 R6, -RZ, R6.H1_H1 ;  /* 0x30000006ff067230 */ /* 0x000fe20000004100 */
[----:B------:R-:W-:Y:S02]  /*3bf0*/  F2FP.BF16.F32.PACK_AB R88, R7, R88 ;  /* 0x000000580758723e */ /* 0x000fe400000010ff */
[----:B---3--:R-:W-:Y:S02]  /*3c00*/  PRMT R7, R11, 0x5410, R10 ;  /* 0x000054100b077816 */ /* 0x008fe4000000000a */
[----:B------:R-:W-:-:S02]  /*3c10*/  F2FP.BF16.F32.PACK_AB R89, R6, R89 ;  /* 0x000000590659723e */ /* 0x000fc400000010ff */
[----:B-1----:R-:W-:Y:S01]  /*3c20*/  PRMT R8, R15, 0x5410, R12 ;  /* 0x000054100f087816 */ /* 0x002fe2000000000c */
[----:B------:R-:W-:Y:S06]  /*3c30*/  @P1 BRA `(.L_x_36) ;  /* 0xffffffec00a01947 */ /* 0x000fec000383ffff */
[----:B------:R-:W-:Y:S02]  /*3c40*/  IMAD.MOV.U32 R10, RZ, RZ, R20 ;  /* 0x000000ffff0a7224 */ /* 0x000fe400078e0014 */
[----:B------:R-:W-:-:S07]  /*3c50*/  IMAD.MOV.U32 R9, RZ, RZ, R100 ;  /* 0x000000ffff097224 */ /* 0x000fce00078e0064 */
.L_x_28:
[----:B------:R-:W-:Y:S01]  /*3c60*/  IMAD.MOV.U32 R5, RZ, RZ, 0x40000040 ;  /* 0x40000040ff057424 */ /* 0x000fe200078e00ff */
[----:B------:R-:W-:Y:S01]  /*3c70*/  LEA R4, R4, UR4, 0xb ;  /* 0x0000000404047c11 */ /* 0x000fe2000f8e58ff */
[----:B------:R-:W-:Y:S05]  /*3c80*/  WARPSYNC.ALL ;  /* 0x0000000000007948 */ /* 0x000fea0003800000 */
[C---:B------:R-:W-:Y:S01]  /*3c90*/  R2UR UR6, R4.reuse ;  /* 0x00000000040672ca */ /* 0x040fe200000e0000 */
[----:B------:R-:W-:Y:S01]  /*3ca0*/  WARPGROUP.ARRIVE ;  /* 0x00000000000079c5 */ /* 0x000fe20000000000 */
[----:B------:R-:W-:Y:S01]  /*3cb0*/  R2UR UR7, R5 ;  /* 0x00000000050772ca */ /* 0x000fe200000e0000 */
[----:B------:R-:W-:Y:S01]  /*3cc0*/  VIADD R12, R4, 0x2 ;  /* 0x00000002040c7836 */ /* 0x000fe20000000000 */
[----:B------:R-:W-:Y:S01]  /*3cd0*/  F2FP.F16.E4M3.UNPACK_B R0, R7 ;  /* 0x00000007ff00723e */ /* 0x000fe200020006ff */
[----:B------:R-:W-:Y:S01]  /*3ce0*/  IMAD.MOV.U32 R13, RZ, RZ, 0x40000040 ;  /* 0x40000040ff0d7424 */ /* 0x000fe200078e00ff */
[----:B------:R-:W-:-:S02]  /*3cf0*/  F2FP.F16.E4M3.UNPACK_B R6, R8 ;  /* 0x00000008ff06723e */ /* 0x000fc400020006ff */
[----:B------:R-:W-:Y:S01]  /*3d00*/  F2FP.F16.E4M3.UNPACK_B R7, R7.H1 ;  /* 0x00000007ff07723e */ /* 0x000fe200030006ff */
[--C-:B------:R-:W-:Y:S01]  /*3d10*/  HADD2.F32 R100, -RZ, R0.reuse.H0_H0 ;  /* 0x20000000ff647230 */ /* 0x100fe20000004100 */
[----:B------:R-:W-:Y:S01]  /*3d20*/  F2FP.F16.E4M3.UNPACK_B R8, R8.H1 ;  /* 0x00000008ff08723e */ /* 0x000fe200030006ff */
[----:B------:R-:W-:Y:S01]  /*3d30*/  HADD2.F32 R5, -RZ, R0.H1_H1 ;  /* 0x30000000ff057230 */ /* 0x000fe20000004100 */
[--C-:B------:R-:W-:Y:S01]  /*3d40*/  IADD3 R9, R23, R9, R108.reuse ;  /* 0x0000000917097210 */ /* 0x100fe20007ffe06c */
[--C-:B------:R-:W-:Y:S02]  /*3d50*/  HADD2.F32 R101, -RZ, R7.reuse.H0_H0 ;  /* 0x20000007ff657230 */ /* 0x100fe40000004100 */
[----:B------:R-:W-:Y:S01]  /*3d60*/  HGMMA.64x128x16.F32.BF16 R24, R88, gdesc[UR4], R24, gsb0 ;  /* 0x01e0000458187df0 */ /* 0x000fe20008001818 */
[----:B------:R-:W-:Y:S01]  /*3d70*/  HADD2.F32 R0, -RZ, R7.H1_H1 ;  /* 0x30000007ff007230 */ /* 0x000fe20000004100 */
[----:B------:R-:W-:Y:S01]  /*3d80*/  R2UR UR6, R12 ;  /* 0x000000000c0672ca */ /* 0x000fe200000e0000 */
[----:B------:R-:W-:Y:S01]  /*3d90*/  HADD2.F32 R103, -RZ, R8.H0_H0 ;  /* 0x20000008ff677230 */ /* 0x000fe20000004100 */
[----:B------:R-:W-:Y:S01]  /*3da0*/  R2UR UR7, R13 ;  /* 0x000000000d0772ca */ /* 0x000fe200000e0000 */
[--C-:B------:R-:W-:Y:S01]  /*3db0*/  HADD2.F32 R102, -RZ, R6.reuse.H0_H0 ;  /* 0x20000006ff667230 */ /* 0x100fe20000004100 */
[----:B------:R-:W-:Y:S01]  /*3dc0*/  F2FP.BF16.F32.PACK_AB R100, R5, R100 ;  /* 0x000000640564723e */ /* 0x000fe200000010ff */
[----:B------:R-:W-:Y:S01]  /*3dd0*/  HADD2.F32 R7, -RZ, R6.H1_H1 ;  /* 0x30000006ff077230 */ /* 0x000fe20000004100 */
[----:B------:R-:W-:Y:S01]  /*3de0*/  F2FP.BF16.F32.PACK_AB R101, R0, R101 ;  /* 0x000000650065723e */ /* 0x000fe200000010ff */
[----:B------:R-:W-:Y:S01]  /*3df0*/  HADD2.F32 R8, -RZ, R8.H1_H1 ;  /* 0x30000008ff087230 */ /* 0x000fe20000004100 */
[----:B------:R-:W-:-:S02]  /*3e00*/  IADD3 R0, R23, R10, R108 ;  /* 0x0000000a17007210 */ /* 0x000fc40007ffe06c */
[----:B------:R-:W-:Y:S02]  /*3e10*/  F2FP.BF16.F32.PACK_AB R102, R7, R102 ;  /* 0x000000660766723e */ /* 0x000fe400000010ff */
[----:B------:R-:W-:Y:S02]  /*3e20*/  F2FP.BF16.F32.PACK_AB R103, R8, R103 ;  /* 0x000000670867723e */ /* 0x000fe400000010ff */
[----:B------:R-:W-:Y:S01]  /*3e30*/  IADD3 R10, R23, R110, R10 ;  /* 0x0000006e170a7210 */ /* 0x000fe20007ffe00a */
[----:B------:R-:W-:Y:S02]  /*3e40*/  WARPGROUP.DEPBAR.LE gsb0, 0x0 ;  /* 0x00008000000079c5 */ /* 0x000fe40000010000 */
[----:B------:R-:W-:-:S06]  /*3e50*/  WARPGROUP.ARRIVE ;  /* 0x00000000000079c5 */ /* 0x000fcc0000000000 */
[----:B------:R-:W-:Y:S03]  /*3e60*/  HGMMA.64x128x16.F32.BF16 R24, R100, gdesc[UR4], R24, gsb0 ;  /* 0x01e0000464187df0 */ /* 0x000fe60008001818 */
[----:B------:R-:W-:Y:S02]  /*3e70*/  WARPGROUP.DEPBAR.LE gsb0, 0x0 ;  /* 0x00008000000079c5 */ /* 0x000fe40000010000 */
[----:B------:R-:W-:Y:S04]  /*3e80*/  LDS.U16 R5, [R0+UR44+0xc00] ;  /* 0x000c002c00057984 */ /* 0x000fe80008000400 */
[----:B------:R-:W0:Y:S04]  /*3e90*/  LDS.U16 R6, [R0+UR44+0x800] ;  /* 0x0008002c00067984 */ /* 0x000e280008000400 */
[----:B------:R-:W-:Y:S04]  /*3ea0*/  LDS.U16 R7, [R0+UR44+0xc08] ;  /* 0x000c082c00077984 */ /* 0x000fe80008000400 */
[----:B------:R-:W1:Y:S01]  /*3eb0*/  LDS.U16 R8, [R0+UR44+0x808] ;  /* 0x0008082c00087984 */ /* 0x000e620008000400 */
[----:B0-----:R-:W-:Y:S01]  /*3ec0*/  PRMT R5, R6, 0x5410, R5 ;  /* 0x0000541006057816 */ /* 0x001fe20000000005 */
[----:B------:R-:W-:-:S03]  /*3ed0*/  VIADD R6, R4, 0x4 ;  /* 0x0000000404067836 */ /* 0x000fc60000000000 */
[-C--:B------:R-:W-:Y:S02]  /*3ee0*/  F2FP.F16.E4M3.UNPACK_B R11, R5.reuse ;  /* 0x00000005ff0b723e */ /* 0x080fe400020006ff */
[----:B------:R-:W-:Y:S02]  /*3ef0*/  F2FP.F16.E4M3.UNPACK_B R5, R5.H1 ;  /* 0x00000005ff05723e */ /* 0x000fe400030006ff */
[----:B-1----:R-:W-:Y:S01]  /*3f00*/  PRMT R8, R8, 0x5410, R7 ;  /* 0x0000541008087816 */ /* 0x002fe20000000007 */
[----:B------:R-:W-:Y:S01]  /*3f10*/  IMAD.MOV.U32 R7, RZ, RZ, 0x40000040 ;  /* 0x40000040ff077424 */ /* 0x000fe200078e00ff */
[----:B------:R-:W-:Y:S01]  /*3f20*/  R2UR UR6, R6 ;  /* 0x00000000060672ca */ /* 0x000fe200000e0000 */
[----:B------:R-:W-:Y:S01]  /*3f30*/  HADD2.F32 R100, -RZ, R11.H0_H0 ;  /* 0x2000000bff647230 */ /* 0x000fe20000004100 */
[-C--:B------:R-:W-:Y:S01]  /*3f40*/  F2FP.F16.E4M3.UNPACK_B R12, R8.reuse ;  /* 0x00000008ff0c723e */ /* 0x080fe200020006ff */
[--C-:B------:R-:W-:Y:S01]  /*3f50*/  HADD2.F32 R101, -RZ, R5.reuse.H0_H0 ;  /* 0x20000005ff657230 */ /* 0x100fe20000004100 */
[----:B------:R-:W-:Y:S01]  /*3f60*/  F2FP.F16.E4M3.UNPACK_B R8, R8.H1 ;  /* 0x00000008ff08723e */ /* 0x000fe200030006ff */
[----:B------:R-:W-:Y:S01]  /*3f70*/  HADD2.F32 R0, -RZ, R5.H1_H1 ;  /* 0x30000005ff007230 */ /* 0x000fe20000004100 */
[----:B------:R-:W-:Y:S01]  /*3f80*/  R2UR UR7, R7 ;  /* 0x00000000070772ca */ /* 0x000fe200000e0000 */
[----:B------:R-:W-:-:S02]  /*3f90*/  HADD2.F32 R11, -RZ, R11.H1_H1 ;  /* 0x3000000bff0b7230 */ /* 0x000fc40000004100 */
[----:B------:R-:W-:Y:S01]  /*3fa0*/  HADD2.F32 R103, -RZ, R8.H0_H0 ;  /* 0x20000008ff677230 */ /* 0x000fe20000004100 */
[----:B------:R-:W-:Y:S01]  /*3fb0*/  F2FP.BF16.F32.PACK_AB R101, R0, R101 ;  /* 0x000000650065723e */ /* 0x000fe200000010ff */
[--C-:B------:R-:W-:Y:S01]  /*3fc0*/  HADD2.F32 R102, -RZ, R12.reuse.H0_H0 ;  /* 0x2000000cff667230 */ /* 0x100fe20000004100 */
[----:B------:R-:W-:Y:S01]  /*3fd0*/  F2FP.BF16.F32.PACK_AB R100, R11, R100 ;  /* 0x000000640b64723e */ /* 0x000fe200000010ff */
[----:B------:R-:W-:Y:S02]  /*3fe0*/  HADD2.F32 R5, -RZ, R12.H1_H1 ;  /* 0x3000000cff057230 */ /* 0x000fe40000004100 */
[----:B------:R-:W-:Y:S02]  /*3ff0*/  HADD2.F32 R8, -RZ, R8.H1_H1 ;  /* 0x30000008ff087230 */ /* 0x000fe40000004100 */
[----:B------:R-:W-:Y:S01]  /*4000*/  VIADD R6, R4, 0x6 ;  /* 0x0000000604067836 */ /* 0x000fe20000000000 */
[----:B------:R-:W-:Y:S02]  /*4010*/  F2FP.BF16.F32.PACK_AB R102, R5, R102 ;  /* 0x000000660566723e */ /* 0x000fe400000010ff */
[----:B------:R-:W-:-:S04]  /*4020*/  F2FP.BF16.F32.PACK_AB R103, R8, R103 ;  /* 0x000000670867723e */ /* 0x000fc800000010ff */
[----:B------:R-:W-:-:S06]  /*4030*/  WARPGROUP.ARRIVE ;  /* 0x00000000000079c5 */ /* 0x000fcc0000000000 */
[----:B------:R-:W-:Y:S01]  /*4040*/  HGMMA.64x128x16.F32.BF16 R24, R100, gdesc[UR4], R24, gsb0 ;  /* 0x01e0000464187df0 */ /* 0x000fe20008001818 */
[----:B------:R-:W-:Y:S01]  /*4050*/  R2UR UR6, R6 ;  /* 0x00000000060672ca */ /* 0x000fe200000e0000 */
[----:B------:R-:W-:Y:S01]  /*4060*/  VIADD R6, R4, 0x400 ;  /* 0x0000040004067836 */ /* 0x000fe20000000000 */
[----:B------:R-:W-:Y:S02]  /*4070*/  WARPGROUP.DEPBAR.LE gsb0, 0x0 ;  /* 0x00008000000079c5 */ /* 0x000fe40000010000 */
[----:B------:R-:W-:Y:S04]  /*4080*/  LDS.U16 R0, [R9+UR44+0xc00] ;  /* 0x000c002c09007984 */ /* 0x000fe80008000400 */
[----:B------:R-:W0:Y:S04]  /*4090*/  LDS.U16 R5, [R9+UR44+0x800] ;  /* 0x0008002c09057984 */ /* 0x000e280008000400 */
[----:B------:R-:W-:Y:S04]  /*40a0*/  LDS.U16 R7, [R9+UR44+0xc08] ;  /* 0x000c082c09077984 */ /* 0x000fe80008000400 */
[----:B------:R-:W1:Y:S01]  /*40b0*/  LDS.U16 R8, [R9+UR44+0x808] ;  /* 0x0008082c09087984 */ /* 0x000e620008000400 */
[----:B0-----:R-:W-:-:S04]  /*40c0*/  PRMT R0, R5, 0x5410, R0 ;  /* 0x0000541005007816 */ /* 0x001fc80000000000 */
[-C--:B------:R-:W-:Y:S02]  /*40d0*/  F2FP.F16.E4M3.UNPACK_B R5, R0.reuse ;  /* 0x00000000ff05723e */ /* 0x080fe400020006ff */
[----:B------:R-:W-:Y:S02]  /*40e0*/  F2FP.F16.E4M3.UNPACK_B R0, R0.H1 ;  /* 0x00000000ff00723e */ /* 0x000fe400030006ff */
[----:B-1----:R-:W-:Y:S01]  /*40f0*/  PRMT R8, R8, 0x5410, R7 ;  /* 0x0000541008087816 */ /* 0x002fe20000000007 */
        /* <DEDUP_REMOVED lines=24> */
[----:B------:R1:W2:Y:S02]  /*4280*/  LDS.U16 R8, [R10+UR44+0x808] ;  /* 0x0008082c0a087984 */ /* 0x0002a40008000400 */
[----:B-1----:R-:W-:-:S04]  /*4290*/  VIADD R10, R10, UR44 ;  /* 0x0000002c0a0a7c36 */ /* 0x002fc80008000000 */
[--C-:B------:R-:W-:Y:S02]  /*42a0*/  IMAD.IADD R11, R107, 0x1, R10.reuse ;  /* 0x000000016b0b7824 */ /* 0x100fe400078e020a */
[----:B------:R-:W-:Y:S01]  /*42b0*/  IMAD.IADD R10, R108, 0x1, R10 ;  /* 0x000000016c0a7824 */ /* 0x000fe200078e020a */
[----:B0-----:R-:W-:-:S04]  /*42c0*/  PRMT R0, R5, 0x5410, R0 ;  /* 0x0000541005007816 */ /* 0x001fc80000000000 */
[-C--:B------:R-:W-:Y:S02]  /*42d0*/  F2FP.F16.E4M3.UNPACK_B R5, R0.reuse ;  /* 0x00000000ff05723e */ /* 0x080fe400020006ff */
[----:B------:R-:W-:Y:S02]  /*42e0*/  F2FP.F16.E4M3.UNPACK_B R0, R0.H1 ;  /* 0x00000000ff00723e */ /* 0x000fe400030006ff */
[----:B--2---:R-:W-:Y:S01]  /*42f0*/  PRMT R8, R8, 0x5410, R7 ;  /* 0x0000541008087816 */ /* 0x004fe20000000007 */
        /* <DEDUP_REMOVED lines=19> */
[C---:B------:R-:W-:Y:S02]  /*4430*/  VIADD R6, R4.reuse, 0x404 ;  /* 0x0000040404067836 */ /* 0x040fe40000000000 */
[----:B------:R-:W-:Y:S01]  /*4440*/  VIADD R4, R4, 0x406 ;  /* 0x0000040604047836 */ /* 0x000fe20000000000 */
[----:B------:R-:W-:Y:S02]  /*4450*/  WARPGROUP.DEPBAR.LE gsb0, 0x0 ;  /* 0x00008000000079c5 */ /* 0x000fe40000010000 */
[----:B------:R-:W-:Y:S04]  /*4460*/  LDS.U16 R0, [R11+0xc00] ;  /* 0x000c00000b007984 */ /* 0x000fe80000000400 */
[----:B------:R-:W0:Y:S04]  /*4470*/  LDS.U16 R5, [R11+0x800] ;  /* 0x000800000b057984 */ /* 0x000e280000000400 */
[----:B------:R-:W-:Y:S04]  /*4480*/  LDS.U16 R7, [R11+0xc08] ;  /* 0x000c08000b077984 */ /* 0x000fe80000000400 */
[----:B------:R1:W2:Y:S02]  /*4490*/  LDS.U16 R8, [R11+0x808] ;  /* 0x000808000b087984 */ /* 0x0002a40000000400 */
[----:B-1----:R-:W-:Y:S01]  /*44a0*/  IMAD.IADD R11, R108, 0x1, R11 ;  /* 0x000000016c0b7824 */ /* 0x002fe200078e020b */
        /* <DEDUP_REMOVED lines=22> */
[----:B------:R-:W-:Y:S02]  /*4610*/  R2UR UR6, R6 ;  /* 0x00000000060672ca */ /* 0x000fe400000e0000 */
        /* <DEDUP_REMOVED lines=47> */
[--C-:B------:R-:W-:Y:S01]  /*4910*/  HADD2.F32 R102, -RZ, R8.reuse.H0_H0 ;  /* 0x20000008ff667230 */ /* 0x100fe20000004100 */
[----:B------:R-:W-:Y:S01]  /*4920*/  F2FP.BF16.F32.PACK_AB R101, R0, R101 ;  /* 0x000000650065723e */ /* 0x000fe200000010ff */
[----:B------:R-:W-:Y:S02]  /*4930*/  HADD2.F32 R5, -RZ, R8.H1_H1 ;  /* 0x30000008ff057230 */ /* 0x000fe40000004100 */
[----:B------:R-:W-:-:S03]  /*4940*/  HADD2.F32 R6, -RZ, R6.H1_H1 ;  /* 0x30000006ff067230 */ /* 0x000fc60000004100 */
[----:B------:R-:W-:Y:S02]  /*4950*/  F2FP.BF16.F32.PACK_AB R102, R5, R102 ;  /* 0x000000660566723e */ /* 0x000fe400000010ff */
[----:B------:R-:W-:-:S04]  /*4960*/  F2FP.BF16.F32.PACK_AB R103, R6, R103 ;  /* 0x000000670667723e */ /* 0x000fc800000010ff */
[----:B------:R-:W-:-:S06]  /*4970*/  WARPGROUP.ARRIVE ;  /* 0x00000000000079c5 */ /* 0x000fcc0000000000 */
[----:B------:R-:W-:Y:S03]  /*4980*/  HGMMA.64x128x16.F32.BF16 R24, R100, gdesc[UR4], R24, gsb0 ;  /* 0x01e0000464187df0 */ /* 0x000fe60008001818 */
[----:B------:R-:W-:Y:S02]  /*4990*/  WARPGROUP.DEPBAR.LE gsb0, 0x0 ;  /* 0x00008000000079c5 */ /* 0x000fe40000010000 */
[----:B------:R-:W-:Y:S05]  /*49a0*/  @!P0 BRA `(.L_x_37) ;  /* 0x0000000000048947 */ /* 0x000fea0003800000 */
[----:B------:R-:W-:Y:S01]  /*49b0*/  BPT.TRAP 0x1 ;  /* 0x000000040000795c */ /* 0x000fe20000300000 */
.L_x_37:
        /* <DEDUP_REMOVED lines=8> */
.L_x_27:
[----:B------:R-:W-:-:S04]  /*4a40*/  IMAD.U32 R0, RZ, RZ, UR47 ;  /* 0x0000002fff007e24 */ /* 0x000fc8000f8e00ff */
[----:B------:R1:W-:Y:S01]  /*4a50*/  SYNCS.ARRIVE.TRANS64.A1T0 RZ, [R0+UR45], RZ ;  /* 0x000000ff00ff79a7 */ /* 0x0003e2000810002d */
[----:B------:R-:W-:Y:S05]  /*4a60*/  @!P0 BRA `(.L_x_38) ;  /* 0x0000000000048947 */ /* 0x000fea0003800000 */
[----:B------:R-:W-:Y:S01]  /*4a70*/  BPT.TRAP 0x1 ;  /* 0x000000040000795c */ /* 0x000fe20000300000 */
.L_x_38:
[----:B------:R-:W-:Y:S02]  /*4a80*/  UIADD3 UR6, UR41, UR36, URZ ;  /* 0x0000002429067290 */ /* 0x000fe4000fffe03f */
[----:B------:R-:W-:Y:S02]  /*4a90*/  UISETP.GT.U32.AND UP0, UPT, UR40, 0x1, UPT ;  /* 0x000000012800788c */ /* 0x000fe4000bf04070 */
[----:B------:R-:W-:-:S04]  /*4aa0*/  UIMAD.WIDE.U32 UR4, UR6, -0x33333333, URZ ;  /* 0xcccccccd060478a5 */ /* 0x000fc8000f8e003f */
[----:B------:R-:W-:Y:S01]  /*4ab0*/  USHF.R.U32.HI UR4, URZ, 0x2, UR5 ;  /* 0x000000023f047899 */ /* 0x000fe20008011605 */
[----:B------:R-:W-:-:S03]  /*4ac0*/  PLOP3.LUT P0, PT, PT, PT, UP0, 0x80, 0x0 ;  /* 0x000000000000781c */ /* 0x000fc60003f0f008 */
[----:B------:R-:W-:-:S04]  /*4ad0*/  UIMAD UR6, UR4, -0x5, UR6 ;  /* 0xfffffffb040678a4 */ /* 0x000fc8000f8e0206 */
[----:B------:R-:W-:-:S04]  /*4ae0*/  ULEA UR6, UR6, UR44, 0x3 ;  /* 0x0000002c06067291 */ /* 0x000fc8000f8e183f */
[----:B------:R-:W-:-:S04]  /*4af0*/  UIADD3 UR6, UR6, 0x28, URZ ;  /* 0x0000002806067890 */ /* 0x000fc8000fffe03f */
[----:B------:R-:W-:-:S09]  /*4b00*/  UPRMT UR6, URZ, 0x654, UR6 ;  /* 0x000006543f067896 */ /* 0x000fd20008000006 */
[----:B------:R-:W-:Y:S01]  /*4b10*/  SYNCS.ARRIVE.TRANS64.RED.A1T0 RZ, [UR6], RZ ;  /* 0x000000ffffff79a7 */ /* 0x000fe20008100406 */
[----:B------:R-:W-:Y:S05]  /*4b20*/  @P0 BRA `(.L_x_39) ;  /* 0x0000000000040947 */ /* 0x000fea0003800000 */
[----:B------:R-:W-:Y:S01]  /*4b30*/  BPT.TRAP 0x1 ;  /* 0x000000040000795c */ /* 0x000fe20000300000 */
.L_x_39:
[----:B-1----:R-:W-:Y:S01]  /*4b40*/  SHF.L.U32 R0, R109, 0x1f, RZ ;  /* 0x0000001f6d007819 */ /* 0x002fe200000006ff */
[----:B------:R-:W-:Y:S01]  /*4b50*/  UIADD3 UR36, UR42, UR36, URZ ;  /* 0x000000242a247290 */ /* 0x000fe2000fffe03f */
[----:B0-----:R-:W-:Y:S01]  /*4b60*/  IMAD.SHL.U32 R3, R22, 0x40, RZ ;  /* 0x0000004016037824 */ /* 0x001fe200078e00ff */
[----:B------:R-:W-:Y:S01]  /*4b70*/  UISETP.GE.U32.AND UP1, UPT, UR42, 0x5, UPT ;  /* 0x000000052a00788c */ /* 0x000fe2000bf26070 */
[----:B------:R-:W0:Y:S01]  /*4b80*/  SYNCS.PHASECHK.TRANS64.TRYWAIT P0, [UR46+0x8], R0 ;  /* 0x00000800ff0075a7 */ /* 0x000e22000800016e */
[----:B------:R-:W-:Y:S02]  /*4b90*/  UISETP.GT.U32.AND UP0, UPT, UR36, 0x4, UPT ;  /* 0x000000042400788c */ /* 0x000fe4000bf04070 */
[----:B------:R-:W-:Y:S02]  /*4ba0*/  UIMAD.WIDE.U32 UR4, UR36, -0x33333333, URZ ;  /* 0xcccccccd240478a5 */ /* 0x000fe4000f8e003f */
[----:B------:R-:W-:Y:S02]  /*4bb0*/  UISETP.LT.U32.AND UP0, UPT, UR42, 0x5, UP0 ;  /* 0x000000052a00788c */ /* 0x000fe40008701070 */
[----:B------:R-:W-:-:S02]  /*4bc0*/  USHF.R.U32.HI UR4, URZ, 0x2, UR5 ;  /* 0x000000023f047899 */ /* 0x000fc40008011605 */
[----:B------:R-:W-:Y:S02]  /*4bd0*/  USEL UR6, URZ, 0x1, !UP0 ;  /* 0x000000013f067887 */ /* 0x000fe4000c000000 */
[----:B------:R-:W-:Y:S02]  /*4be0*/  UIMAD UR36, UR4, -0x5, UR36 ;  /* 0xfffffffb042478a4 */ /* 0x000fe4000f8e0224 */
[----:B------:R-:W-:-:S04]  /*4bf0*/  ULOP3.LUT UR37, UR37, UR6, URZ, 0x3c, !UPT ;  /* 0x0000000625257292 */ /* 0x000fc8000f8e3c3f */
[----:B------:R-:W-:Y:S01]  /*4c00*/  @UP1 ULOP3.LUT UR37, UR37, 0x1, UR4, 0x78, !UPT ;  /* 0x0000000125251892 */ /* 0x000fe2000f8e7804 */
[----:B0-----:R-:W-:Y:S11]  /*4c10*/  @!P0 BRA `(.L_x_40) ;  /* 0x0000006000d08947 */ /* 0x001ff60003800000 */
.L_x_206:
[----:B------:R-:W-:Y:S01]  /*4c20*/  ULDC UR4, c[0x0][0x284] ;  /* 0x0000a10000047ab9 */ /* 0x000fe20000000800 */
[----:B------:R-:W-:Y:S01]  /*4c30*/  IMAD.SHL.U32 R11, R19, 0x80, RZ ;  /* 0x00000080130b7824 */ /* 0x000fe200078e00ff */
[----:B------:R-:W-:Y:S01]  /*4c40*/  ISETP.GE.AND P0, PT, R3, UR4, PT ;  /* 0x0000000403007c0c */ /* 0x000fe2000bf06270 */
[----:B------:R-:W-:-:S03]  /*4c50*/  ULDC UR4, c[0x0][0x288] ;  /* 0x0000a20000047ab9 */ /* 0x000fc60000000800 */
[----:B------:R-:W-:-:S13]  /*4c60*/  ISETP.GE.OR P0, PT, R11, UR4, P0 ;  /* 0x000000040b007c0c */ /* 0x000fda0008706670 */
[----:B------:R-:W-:Y:S05]  /*4c70*/  @P0 BRA `(.L_x_41) ;  /* 0x0000004400d40947 */ /* 0x000fea0003800000 */
[----:B------:R-:W1:Y:S01]  /*4c80*/  LDC.64 R8, c[0x0][0x7c8] ;  /* 0x0001f200ff087b82 */ /* 0x000e620000000a00 */
[----:B------:R-:W-:Y:S01]  /*4c90*/  SHF.R.S32.HI R10, RZ, 0x1f, R18 ;  /* 0x0000001fff0a7819 */ /* 0x000fe20000011412 */
[----:B------:R-:W-:Y:S01]  /*4ca0*/  ULDC.64 UR4, c[0x0][0x7d0] ;  /* 0x0001f40000047ab9 */ /* 0x000fe20000000a00 */
[----:B------:R-:W-:Y:S01]  /*4cb0*/  SHF.R.S32.HI R15, RZ, 0x1f, R11 ;  /* 0x0000001fff0f7819 */ /* 0x000fe2000001140b */
[----:B0-----:R-:W-:Y:S01]  /*4cc0*/  IMAD.WIDE.U32 R4, R18, UR4, R94 ;  /* 0x0000000412047c25 */ /* 0x001fe2000f8e005e */
[----:B------:R-:W-:Y:S03]  /*4cd0*/  BSSY B0, `(.L_x_41) ;  /* 0x000046f000007945 */ /* 0x000fe60003800000 */
[----:B------:R-:W-:Y:S01]  /*4ce0*/  IMAD R7, R10, UR4, RZ ;  /* 0x000000040a077c24 */ /* 0x000fe2000f8e02ff */
[----:B------:R-:W-:Y:S01]  /*4cf0*/  IADD3 R6, P0, R11, R4, RZ ;  /* 0x000000040b067210 */ /* 0x000fe20007f1e0ff */
[----:B------:R-:W-:-:S04]  /*4d00*/  IMAD.WIDE R12, R22, 0x40, R96 ;  /* 0x00000040160c7825 */ /* 0x000fc800078e0260 */
[----:B------:R-:W-:Y:S01]  /*4d10*/  IMAD R7, R18, UR5, R7 ;  /* 0x0000000512077c24 */ /* 0x000fe2000f8e0207 */
[----:B------:R-:W-:Y:S01]  /*4d20*/  ULDC.64 UR4, c[0x0][0x7c0] ;  /* 0x0001f00000047ab9 */ /* 0x000fe20000000a00 */
[----:B------:R-:W-:Y:S02]  /*4d30*/  IMAD.IADD R19, R106, 0x1, -R3 ;  /* 0x000000016a137824 */ /* 0x000fe400078e0a03 */
[----:B------:R-:W-:Y:S01]  /*4d40*/  IMAD.IADD R14, R98, 0x1, -R11 ;  /* 0x00000001620e7824 */ /* 0x000fe200078e0a0b */
[----:B------:R-:W-:Y:S01]  /*4d50*/  IADD3.X R7, R15, R5, R7, P0, !PT ;  /* 0x000000050f077210 */ /* 0x000fe200007fe407 */
[-C--:B-1----:R-:W-:Y:S02]  /*4d60*/  IMAD R0, R13, R8.reuse, RZ ;  /* 0x000000080d007224 */ /* 0x082fe400078e02ff */
[----:B------:R-:W-:-:S04]  /*4d70*/  IMAD.WIDE.U32 R6, R12, R8, R6 ;  /* 0x000000080c067225 */ /* 0x000fc800078e0006 */
[----:B------:R-:W-:Y:S01]  /*4d80*/  IMAD R5, R12, R9, R0 ;  /* 0x000000090c057224 */ /* 0x000fe200078e0200 */
[----:B------:R-:W-:Y:S02]  /*4d90*/  LEA R4, P0, R8, R6, 0x3 ;  /* 0x0000000608047211 */ /* 0x000fe400078018ff */
[----:B------:R-:W-:Y:S01]  /*4da0*/  IADD3 R6, P1, R6, UR4, RZ ;  /* 0x0000000406067c10 */ /* 0x000fe2000ff3e0ff */
[----:B------:R-:W-:Y:S01]  /*4db0*/  IMAD.IADD R5, R7, 0x1, R5 ;  /* 0x0000000107057824 */ /* 0x000fe200078e0205 */
[----:B------:R-:W-:-:S04]  /*4dc0*/  IADD3 R4, P2, R4, UR4, RZ ;  /* 0x0000000404047c10 */ /* 0x000fc8000ff5e0ff */
[----:B------:R-:W-:Y:S02]  /*4dd0*/  LEA.HI.X R0, R8, R5, R9, 0x3, P0 ;  /* 0x0000000508007211 */ /* 0x000fe400000f1c09 */
[----:B-----5:R-:W-:Y:S02]  /*4de0*/  FSETP.NEU.AND P0, PT, R92, RZ, PT ;  /* 0x000000ff5c00720b */ /* 0x020fe40003f0d000 */
[----:B------:R-:W-:Y:S02]  /*4df0*/  IADD3.X R7, R5, UR5, RZ, P1, !PT ;  /* 0x0000000505077c10 */ /* 0x000fe40008ffe4ff */
[----:B------:R-:W-:-:S09]  /*4e00*/  IADD3.X R5, R0, UR5, RZ, P2, !PT ;  /* 0x0000000500057c10 */ /* 0x000fd200097fe4ff */
[----:B------:R-:W-:Y:S05]  /*4e10*/  @!P0 BRA `(.L_x_42) ;  /* 0x0000003400608947 */ /* 0x000fea0003800000 */
[----:B------:R-:W0:Y:S01]  /*4e20*/  LDC.64 R20, c[0x0][0x7b0] ;  /* 0x0001ec00ff147b82 */ /* 0x000e220000000a00 */
[----:B------:R-:W-:Y:S01]  /*4e30*/  ULDC.64 UR4, c[0x0][0x7b8] ;  /* 0x0001ee0000047ab9 */ /* 0x000fe20000000a00 */
[----:B------:R-:W-:Y:S01]  /*4e40*/  BSSY B1, `(.L_x_43) ;  /* 0x0000011000017945 */ /* 0x000fe20003800000 */
[----:B------:R-:W-:-:S04]  /*4e50*/  IMAD.WIDE.U32 R8, R18, UR4, R94 ;  /* 0x0000000412087c25 */ /* 0x000fc8000f8e005e */
[----:B------:R-:W-:Y:S01]  /*4e60*/  IMAD R3, R10, UR4, RZ ;  /* 0x000000040a037c24 */ /* 0x000fe2000f8e02ff */
[----:B------:R-:W1:Y:S01]  /*4e70*/  LDC.64 R88, c[0x0][0x7a8] ;  /* 0x0001ea00ff587b82 */ /* 0x000e620000000a00 */
[----:B------:R-:W-:Y:S02]  /*4e80*/  IADD3 R10, P0, R11, R8, RZ ;  /* 0x000000080b0a7210 */ /* 0x000fe40007f1e0ff */
[----:B------:R-:W-:-:S05]  /*4e90*/  IMAD R3, R18, UR5, R3 ;  /* 0x0000000512037c24 */ /* 0x000fca000f8e0203 */
[----:B------:R-:W-:Y:S02]  /*4ea0*/  IADD3.X R11, R15, R9, R3, P0, !PT ;  /* 0x000000090f0b7210 */ /* 0x000fe400007fe403 */
[----:B------:R-:W-:-:S04]  /*4eb0*/  ISETP.GE.AND P0, PT, R19, 0x1, PT ;  /* 0x000000011300780c */ /* 0x000fc80003f06270 */
[----:B------:R-:W-:Y:S01]  /*4ec0*/  ISETP.LT.OR P3, PT, R14, 0x1, !P0 ;  /* 0x000000010e00780c */ /* 0x000fe20004761670 */
[-C--:B0-----:R-:W-:Y:S02]  /*4ed0*/  IMAD R0, R13, R20.reuse, RZ ;  /* 0x000000140d007224 */ /* 0x081fe400078e02ff */
[----:B------:R-:W-:-:S04]  /*4ee0*/  IMAD.WIDE.U32 R8, R12, R20, R10 ;  /* 0x000000140c087225 */ /* 0x000fc800078e000a */
[----:B------:R-:W-:Y:S01]  /*4ef0*/  IMAD R0, R12, R21, R0 ;  /* 0x000000150c007224 */ /* 0x000fe200078e0200 */
[----:B-1----:R-:W-:-:S04]  /*4f00*/  IADD3 R8, P1, R8, R88, RZ ;  /* 0x0000005808087210 */ /* 0x002fc80007f3e0ff */
[--C-:B------:R-:W-:Y:S02]  /*4f10*/  IADD3.X R9, R89, R9, R0.reuse, P1, !PT ;  /* 0x0000000959097210 */ /* 0x100fe40000ffe400 */
[----:B------:R-:W-:Y:S01]  /*4f20*/  PRMT R0, RZ, 0x7610, R0 ;  /* 0x00007610ff007816 */ /* 0x000fe20000000000 */
[----:B------:R-:W-:Y:S06]  /*4f30*/  @P3 BRA `(.L_x_44) ;  /* 0x0000000000043947 */ /* 0x000fec0003800000 */
[----:B------:R0:W5:Y:S02]  /*4f40*/  LDG.E.U8 R0, desc[UR52][R8.64] ;  /* 0x0000003408007981 */ /* 0x000164000c1e1100 */
.L_x_44:
[----:B------:R-:W-:Y:S05]  /*4f50*/  BSYNC B1 ;  /* 0x0000000000017941 */ /* 0x000fea0003800000 */
.L_x_43:
[----:B-----5:R-:W-:Y:S01]  /*4f60*/  LOP3.LUT R0, R0, 0xff, RZ, 0xc0, !PT ;  /* 0x000000ff00007812 */ /* 0x020fe200078ec0ff */
[----:B------:R-:W-:Y:S01]  /*4f70*/  BSSY B1, `(.L_x_45) ;  /* 0x000000b000017945 */ /* 0x000fe20003800000 */
[----:B------:R-:W-:Y:S02]  /*4f80*/  ISETP.LT.OR P2, PT, R14, 0x2, !P0 ;  /* 0x000000020e00780c */ /* 0x000fe40004741670 */
[----:B------:R-:W-:-:S05]  /*4f90*/  F2FP.F16.E4M3.UNPACK_B R0, R0 ;  /* 0x00000000ff00723e */ /* 0x000fca00020006ff */
[----:B------:R-:W-:Y:S01]  /*4fa0*/  HADD2.F32 R3, -RZ, R0.H0_H0 ;  /* 0x20000000ff037230 */ /* 0x000fe20000004100 */
[----:B------:R-:W-:-:S04]  /*4fb0*/  PRMT R0, RZ, 0x7610, R0 ;  /* 0x00007610ff007816 */ /* 0x000fc80000000000 */
[----:B------:R-:W-:-:S04]  /*4fc0*/  FMUL R3, R3, R92 ;  /* 0x0000005c03037220 */ /* 0x000fc80000400000 */
[----:B------:R-:W-:-:S05]  /*4fd0*/  FFMA R3, R24, R93, R3 ;  /* 0x0000005d18037223 */ /* 0x000fca0000000003 */
[----:B------:R-:W-:-:S05]  /*4fe0*/  F2FP.SATFINITE.E4M3.F32.PACK_AB_MERGE_C R3, RZ, R3, RZ ;  /* 0x00000003ff03723e */ /* 0x000fca00048070ff */
[----:B------:R1:W-:Y:S01]  /*4ff0*/  @!P3 STG.E.U8 desc[UR52][R6.64], R3 ;  /* 0x000000030600b986 */ /* 0x0003e2000c101134 */
[----:B------:R-:W-:Y:S05]  /*5000*/  @P2 BRA `(.L_x_46) ;  /* 0x0000000000042947 */ /* 0x000fea0003800000 */
[----:B------:R2:W5:Y:S02]  /*5010*/  LDG.E.U8 R0, desc[UR52][R8.64+0x1] ;  /* 0x0000013408007981 */ /* 0x000564000c1e1100 */
.L_x_46:
[----:B------:R-:W-:Y:S05]  /*5020*/  BSYNC B1 ;  /* 0x0000000000017941 */ /* 0x000fea0003800000 */
.L_x_45:
[----:B-----5:R-:W-:Y:S01]  /*5030*/  LOP3.LUT R0, R0, 0xff, RZ, 0xc0, !PT ;  /* 0x000000ff00007812 */ /* 0x020fe200078ec0ff */
[----:B------:R-:W-:Y:S01]  /*5040*/  BSSY B1, `(.L_x_47) ;  /* 0x0000013000017945 */ /* 0x000fe20003800000 */
[----:B------:R-:W-:Y:S02]  /*5050*/  IADD3 R15, P1, R12, 0x8, RZ ;  /* 0x000000080c0f7810 */ /* 0x000fe40007f3e0ff */
[----:B------:R-:W-:-:S03]  /*5060*/  F2FP.F16.E4M3.UNPACK_B R0, R0 ;  /* 0x00000000ff00723e */ /* 0x000fc600020006ff */
[----:B------:R-:W-:Y:S01]  /*5070*/  IMAD.X R13, RZ, RZ, R13, P1 ;  /* 0x000000ffff0d7224 */ /* 0x000fe200008e060d */
[----:B------:R-:W-:Y:S01]  /*5080*/  ISETP.GE.AND P1, PT, R19, 0x9, PT ;  /* 0x000000091300780c */ /* 0x000fe20003f26270 */
[----:B-1----:R-:W-:Y:S02]  /*5090*/  HADD2.F32 R3, -RZ, R0.H0_H0 ;  /* 0x20000000ff037230 */ /* 0x002fe40000004100 */
[-C--:B------:R-:W-:Y:S01]  /*50a0*/  IMAD R12, R13, R20.reuse, RZ ;  /* 0x000000140d0c7224 */ /* 0x080fe200078e02ff */
[----:B------:R-:W-:Y:S01]  /*50b0*/  ISETP.LT.OR P4, PT, R14, 0x1, !P1 ;  /* 0x000000010e00780c */ /* 0x000fe20004f81670 */
[----:B------:R-:W-:-:S04]  /*50c0*/  IMAD.WIDE.U32 R10, R15, R20, R10 ;  /* 0x000000140f0a7225 */ /* 0x000fc800078e000a */
[----:B------:R-:W-:Y:S01]  /*50d0*/  FMUL R0, R3, R92 ;  /* 0x0000005c03007220 */ /* 0x000fe20000400000 */
[----:B------:R-:W-:-:S03]  /*50e0*/  IMAD R12, R15, R21, R12 ;  /* 0x000000150f0c7224 */ /* 0x000fc600078e020c */
[----:B------:R-:W-:Y:S01]  /*50f0*/  FFMA R0, R25, R93, R0 ;  /* 0x0000005d19007223 */ /* 0x000fe20000000000 */
[----:B------:R-:W-:-:S04]  /*5100*/  IADD3 R10, P3, R10, R88, RZ ;  /* 0x000000580a0a7210 */ /* 0x000fc80007f7e0ff */
[----:B------:R-:W-:Y:S02]  /*5110*/  F2FP.SATFINITE.E4M3.F32.PACK_AB_MERGE_C R3, RZ, R0, RZ ;  /* 0x00000000ff03723e */ /* 0x000fe400048070ff */
[----:B------:R-:W-:Y:S02]  /*5120*/  IADD3.X R11, R89, R11, R12, P3, !PT ;  /* 0x0000000b590b7210 */ /* 0x000fe40001ffe40c */
[----:B------:R-:W-:Y:S01]  /*5130*/  PRMT R0, RZ, 0x7610, R0 ;  /* 0x00007610ff007816 */ /* 0x000fe20000000000 */
[----:B------:R1:W-:Y:S01]  /*5140*/  @!P2 STG.E.U8 desc[UR52][R6.64+0x1], R3 ;  /* 0x000001030600a986 */ /* 0x0003e2000c101134 */
[----:B------:R-:W-:Y:S05]  /*5150*/  @P4 BRA `(.L_x_48) ;  /* 0x0000000000044947 */ /* 0x000fea0003800000 */
[----:B------:R3:W5:Y:S02]  /*5160*/  LDG.E.U8 R0, desc[UR52][R10.64] ;  /* 0x000000340a007981 */ /* 0x000764000c1e1100 */
.L_x_48:
[----:B------:R-:W-:Y:S05]  /*5170*/  BSYNC B1 ;  /* 0x0000000000017941 */ /* 0x000fea0003800000 */
.L_x_47:
[----:B-----5:R-:W-:Y:S01]  /*5180*/  LOP3.LUT R0, R0, 0xff, RZ, 0xc0, !PT ;  /* 0x000000ff00007812 */ /* 0x020fe200078ec0ff */
[----:B------:R-:W-:Y:S01]  /*5190*/  BSSY B1, `(.L_x_49) ;  /* 0x000000b000017945 */ /* 0x000fe20003800000 */
[----:B------:R-:W-:Y:S02]  /*51a0*/  ISETP.LT.OR P2, PT, R14, 0x2, !P1 ;  /* 0x000000020e00780c */ /* 0x000fe40004f41670 */
[----:B------:R-:W-:-:S05]  /*51b0*/  F2FP.F16.E4M3.UNPACK_B R0, R0 ;  /* 0x00000000ff00723e */ /* 0x000fca00020006ff */
[----:B-1----:R-:W-:Y:S01]  /*51c0*/  HADD2.F32 R3, -RZ, R0.H0_H0 ;  /* 0x20000000ff037230 */ /* 0x002fe20000004100 */
[----:B------:R-:W-:-:S04]  /*51d0*/  PRMT R0, RZ, 0x7610, R0 ;  /* 0x00007610ff007816 */ /* 0x000fc80000000000 */
[----:B------:R-:W-:-:S04]  /*51e0*/  FMUL R3, R3, R92 ;  /* 0x0000005c03037220 */ /* 0x000fc80000400000 */
[----:B------:R-:W-:-:S05]  /*51f0*/  FFMA R3, R26, R93, R3 ;  /* 0x0000005d1a037223 */ /* 0x000fca0000000003 */
[----:B------:R-:W-:-:S05]  /*5200*/  F2FP.SATFINITE.E4M3.F32.PACK_AB_MERGE_C R3, RZ, R3, RZ ;  /* 0x00000003ff03723e */ /* 0x000fca00048070ff */
[----:B------:R1:W-:Y:S01]  /*5210*/  @!P4 STG.E.U8 desc[UR52][R4.64], R3 ;  /* 0x000000030400c986 */ /* 0x0003e2000c101134 */
[----:B------:R-:W-:Y:S05]  /*5220*/  @P2 BRA `(.L_x_50) ;  /* 0x0000000000042947 */ /* 0x000fea0003800000 */
[----:B------:R4:W5:Y:S02]  /*5230*/  LDG.E.U8 R0, desc[UR52][R10.64+0x1] ;  /* 0x000001340a007981 */ /* 0x000964000c1e1100 */
.L_x_50:
[----:B------:R-:W-:Y:S05]  /*5240*/  BSYNC B1 ;  /* 0x0000000000017941 */ /* 0x000fea0003800000 */
.L_x_49:
[----:B-----5:R-:W-:Y:S01]  /*5250*/  LOP3.LUT R0, R0, 0xff, RZ, 0xc0, !PT ;  /* 0x000000ff00007812 */ /* 0x020fe200078ec0ff */
[----:B------:R-:W-:Y:S01]  /*5260*/  BSSY B1, `(.L_x_51) ;  /* 0x000000b000017945 */ /* 0x000fe20003800000 */
[----:B------:R-:W-:Y:S02]  /*5270*/  ISETP.LT.OR P3, PT, R14, 0x9, !P0 ;  /* 0x000000090e00780c */ /* 0x000fe40004761670 */
[----:B------:R-:W-:-:S05]  /*5280*/  F2FP.F16.E4M3.UNPACK_B R0, R0 ;  /* 0x00000000ff00723e */ /* 0x000fca00020006ff */
[----:B-1----:R-:W-:-:S05]  /*5290*/  HADD2.F32 R3, -RZ, R0.H0_H0 ;  /* 0x20000000ff037230 */ /* 0x002fca0000004100 */
[----:B------:R-:W-:-:S04]  /*52a0*/  FMUL R0, R3, R92 ;  /* 0x0000005c03007220 */ /* 0x000fc80000400000 */
[----:B------:R-:W-:-:S05]  /*52b0*/  FFMA R0, R27, R93, R0 ;  /* 0x0000005d1b007223 */ /* 0x000fca0000000000 */
[----:B------:R-:W-:Y:S02]  /*52c0*/  F2FP.SATFINITE.E4M3.F32.PACK_AB_MERGE_C R3, RZ, R0, RZ ;  /* 0x00000000ff03723e */ /* 0x000fe400048070ff */
[----:B------:R-:W-:-:S03]  /*52d0*/  PRMT R0, RZ, 0x7610, R0 ;  /* 0x00007610ff007816 */ /* 0x000fc60000000000 */
[----:B------:R1:W-:Y:S01]  /*52e0*/  @!P2 STG.E.U8 desc[UR52][R4.64+0x1], R3 ;  /* 0x000001030400a986 */ /* 0x0003e2000c101134 */
[----:B------:R-:W-:Y:S05]  /*52f0*/  @P3 BRA `(.L_x_52) ;  /* 0x0000000000043947 */ /* 0x000fea0003800000 */
[----:B------:R0:W5:Y:S02]  /*5300*/  LDG.E.U8 R0, desc[UR52][R8.64+0x8] ;  /* 0x0000083408007981 */ /* 0x000164000c1e1100 */
.L_x_52:
[----:B------:R-:W-:Y:S05]  /*5310*/  BSYNC B1 ;  /* 0x0000000000017941 */ /* 0x000fea0003800000 */
.L_x_51:
        /* <DEDUP_REMOVED lines=12> */
.L_x_54:
[----:B------:R-:W-:Y:S05]  /*53e0*/  BSYNC B1 ;  /* 0x0000000000017941 */ /* 0x000fea0003800000 */
.L_x_53:
        /* <DEDUP_REMOVED lines=12> */
.L_x_56:
[----:B------:R-:W-:Y:S05]  /*54b0*/  BSYNC B1 ;  /* 0x0000000000017941 */ /* 0x000fea0003800000 */
.L_x_55:
        /* <DEDUP_REMOVED lines=12> */
.L_x_58:
[----:B------:R-:W-:Y:S05]  /*5580*/  BSYNC B1 ;  /* 0x0000000000017941 */ /* 0x000fea0003800000 */
.L_x_57:
        /* <DEDUP_REMOVED lines=12> */
.L_x_60:
[----:B------:R-:W-:Y:S05]  /*5650*/  BSYNC B1 ;  /* 0x0000000000017941 */ /* 0x000fea0003800000 */
.L_x_59:
        /* <DEDUP_REMOVED lines=12> */
.L_x_62:
[----:B------:R-:W-:Y:S05]  /*5720*/  BSYNC B1 ;  /* 0x0000000000017941 */ /* 0x000fea0003800000 */
.L_x_61:
        /* <DEDUP_REMOVED lines=12> */
.L_x_64:
[----:B------:R-:W-:Y:S05]  /*57f0*/  BSYNC B1 ;  /* 0x0000000000017941 */ /* 0x000fea0003800000 */
.L_x_63:
        /* <DEDUP_REMOVED lines=12> */
.L_x_66:
[----:B------:R-:W-:Y:S05]  /*58c0*/  BSYNC B1 ;  /* 0x0000000000017941 */ /* 0x000fea0003800000 */
.L_x_65:
        /* <DEDUP_REMOVED lines=12> */
.L_x_68:
[----:B------:R-:W-:Y:S05]  /*5990*/  BSYNC B1 ;  /* 0x0000000000017941 */ /* 0x000fea0003800000 */
.L_x_67:
        /* <DEDUP_REMOVED lines=12> */
.L_x_70:
[----:B------:R-:W-:Y:S05]  /*5a60*/  BSYNC B1 ;  /* 0x0000000000017941 */ /* 0x000fea0003800000 */
.L_x_69:
        /* <DEDUP_REMOVED lines=12> */
.L_x_72:
[----:B------:R-:W-:Y:S05]  /*5b30*/  BSYNC B1 ;  /* 0x0000000000017941 */ /* 0x000fea0003800000 */
.L_x_71:
        /* <DEDUP_REMOVED lines=12> */
.L_x_74:
[----:B------:R-:W-:Y:S05]  /*5c00*/  BSYNC B1 ;  /* 0x0000000000017941 */ /* 0x000fea0003800000 */
.L_x_73:
        /* <DEDUP_REMOVED lines=12> */
.L_x_76:
[----:B------:R-:W-:Y:S05]  /*5cd0*/  BSYNC B1 ;  /* 0x0000000000017941 */ /* 0x000fea0003800000 */
.L_x_75:
        /* <DEDUP_REMOVED lines=12> */
.L_x_78:
[----:B------:R-:W-:Y:S05]  /*5da0*/  BSYNC B1 ;  /* 0x0000000000017941 */ /* 0x000fea0003800000 */
.L_x_77:
        /* <DEDUP_REMOVED lines=12> */
.L_x_80:
[----:B------:R-:W-:Y:S05]  /*5e70*/  BSYNC B1 ;  /* 0x0000000000017941 */ /* 0x000fea0003800000 */
.L_x_79:
        /* <DEDUP_REMOVED lines=12> */
.L_x_82:
[----:B------:R-:W-:Y:S05]  /*5f40*/  BSYNC B1 ;  /* 0x0000000000017941 */ /* 0x000fea0003800000 */
.L_x_81:
        /* <DEDUP_REMOVED lines=12> */
.L_x_84:
[----:B------:R-:W-:Y:S05]  /*6010*/  BSYNC B1 ;  /* 0x0000000000017941 */ /* 0x000fea0003800000 */
.L_x_83:
        /* <DEDUP_REMOVED lines=12> */
.L_x_86:
[----:B------:R-:W-:Y:S05]  /*60e0*/  BSYNC B1 ;  /* 0x0000000000017941 */ /* 0x000fea0003800000 */
.L_x_85:
        /* <DEDUP_REMOVED lines=12> */
.L_x_88:
[----:B------:R-:W-:Y:S05]  /*61b0*/  BSYNC B1 ;  /* 0x0000000000017941 */ /* 0x000fea0003800000 */
.L_x_87:
        /* <DEDUP_REMOVED lines=12> */
.L_x_90:
[----:B------:R-:W-:Y:S05]  /*6280*/  BSYNC B1 ;  /* 0x0000000000017941 */ /* 0x000fea0003800000 */
.L_x_89:
        /* <DEDUP_REMOVED lines=12> */
.L_x_92:
[----:B------:R-:W-:Y:S05]  /*6350*/  BSYNC B1 ;  /* 0x0000000000017941 */ /* 0x000fea0003800000 */
.L_x_91:
        /* <DEDUP_REMOVED lines=12> */
.L_x_94:
[----:B------:R-:W-:Y:S05]  /*6420*/  BSYNC B1 ;  /* 0x0000000000017941 */ /* 0x000fea0003800000 */
.L_x_93:
        /* <DEDUP_REMOVED lines=12> */
.L_x_96:
[----:B------:R-:W-:Y:S05]  /*64f0*/  BSYNC B1 ;  /* 0x0000000000017941 */ /* 0x000fea0003800000 */
.L_x_95:
        /* <DEDUP_REMOVED lines=12> */
.L_x_98:
[----:B------:R-:W-:Y:S05]  /*65c0*/  BSYNC B1 ;  /* 0x0000000000017941 */ /* 0x000fea0003800000 */
.L_x_97:
        /* <DEDUP_REMOVED lines=12> */
.L_x_100:
[----:B------:R-:W-:Y:S05]  /*6690*/  BSYNC B1 ;  /* 0x0000000000017941 */ /* 0x000fea0003800000 */
.L_x_99:
        /* <DEDUP_REMOVED lines=12> */
.L_x_102:
[----:B------:R-:W-:Y:S05]  /*6760*/  BSYNC B1 ;  /* 0x0000000000017941 */ /* 0x000fea0003800000 */
.L_x_101:
        /* <DEDUP_REMOVED lines=12> */
.L_x_104:
[----:B------:R-:W-:Y:S05]  /*6830*/  BSYNC B1 ;  /* 0x0000000000017941 */ /* 0x000fea0003800000 */
.L_x_103:
        /* <DEDUP_REMOVED lines=12> */
.L_x_106:
[----:B------:R-:W-:Y:S05]  /*6900*/  BSYNC B1 ;  /* 0x0000000000017941 */ /* 0x000fea0003800000 */
.L_x_105:
        /* <DEDUP_REMOVED lines=12> */
.L_x_108:
[----:B------:R-:W-:Y:S05]  /*69d0*/  BSYNC B1 ;  /* 0x0000000000017941 */ /* 0x000fea0003800000 */
.L_x_107:
        /* <DEDUP_REMOVED lines=12> */
.L_x_110:
[----:B------:R-:W-:Y:S05]  /*6aa0*/  BSYNC B1 ;  /* 0x0000000000017941 */ /* 0x000fea0003800000 */
.L_x_109:
        /* <DEDUP_REMOVED lines=12> */
.L_x_112:
[----:B------:R-:W-:Y:S05]  /*6b70*/  BSYNC B1 ;  /* 0x0000000000017941 */ /* 0x000fea0003800000 */
.L_x_111:
        /* <DEDUP_REMOVED lines=12> */
.L_x_114:
[----:B------:R-:W-:Y:S05]  /*6c40*/  BSYNC B1 ;  /* 0x0000000000017941 */ /* 0x000fea0003800000 */
.L_x_113:
        /* <DEDUP_REMOVED lines=12> */
.L_x_116:
[----:B------:R-:W-:Y:S05]  /*6d10*/  BSYNC B1 ;  /* 0x0000000000017941 */ /* 0x000fea0003800000 */
.L_x_115:
        /* <DEDUP_REMOVED lines=12> */
.L_x_118:
[----:B------:R-:W-:Y:S05]  /*6de0*/  BSYNC B1 ;  /* 0x0000000000017941 */ /* 0x000fea0003800000 */
.L_x_117:
        /* <DEDUP_REMOVED lines=12> */
.L_x_120:
[----:B------:R-:W-:Y:S05]  /*6eb0*/  BSYNC B1 ;  /* 0x0000000000017941 */ /* 0x000fea0003800000 */
.L_x_119:
        /* <DEDUP_REMOVED lines=12> */
.L_x_122:
[----:B------:R-:W-:Y:S05]  /*6f80*/  BSYNC B1 ;  /* 0x0000000000017941 */ /* 0x000fea0003800000 */
.L_x_121:
        /* <DEDUP_REMOVED lines=12> */
.L_x_124:
[----:B------:R-:W-:Y:S05]  /*7050*/  BSYNC B1 ;  /* 0x0000000000017941 */ /* 0x000fea0003800000 */
.L_x_123:
        /* <DEDUP_REMOVED lines=12> */
.L_x_126:
[----:B------:R-:W-:Y:S05]  /*7120*/  BSYNC B1 ;  /* 0x0000000000017941 */ /* 0x000fea0003800000 */
.L_x_125:
        /* <DEDUP_REMOVED lines=12> */
.L_x_128:
[----:B------:R-:W-:Y:S05]  /*71f0*/  BSYNC B1 ;  /* 0x0000000000017941 */ /* 0x000fea0003800000 */
.L_x_127:
        /* <DEDUP_REMOVED lines=12> */
.L_x_130:
[----:B------:R-:W-:Y:S05]  /*72c0*/  BSYNC B1 ;  /* 0x0000000000017941 */ /* 0x000fea0003800000 */
.L_x_129:
        /* <DEDUP_REMOVED lines=12> */
.L_x_132:
[----:B------:R-:W-:Y:S05]  /*7390*/  BSYNC B1 ;  /* 0x0000000000017941 */ /* 0x000fea0003800000 */
.L_x_131:
        /* <DEDUP_REMOVED lines=12> */
.L_x_134:
[----:B------:R-:W-:Y:S05]  /*7460*/  BSYNC B1 ;  /* 0x0000000000017941 */ /* 0x000fea0003800000 */
.L_x_133:
        /* <DEDUP_REMOVED lines=12> */
.L_x_136:
[----:B------:R-:W-:Y:S05]  /*7530*/  BSYNC B1 ;  /* 0x0000000000017941 */ /* 0x000fea0003800000 */
.L_x_135:
        /* <DEDUP_REMOVED lines=12> */
.L_x_138:
[----:B------:R-:W-:Y:S05]  /*7600*/  BSYNC B1 ;  /* 0x0000000000017941 */ /* 0x000fea0003800000 */
.L_x_137:
        /* <DEDUP_REMOVED lines=12> */
.L_x_140:
[----:B------:R-:W-:Y:S05]  /*76d0*/  BSYNC B1 ;  /* 0x0000000000017941 */ /* 0x000fea0003800000 */
.L_x_139:
        /* <DEDUP_REMOVED lines=12> */
.L_x_142:
[----:B------:R-:W-:Y:S05]  /*77a0*/  BSYNC B1 ;  /* 0x0000000000017941 */ /* 0x000fea0003800000 */
.L_x_141:
        /* <DEDUP_REMOVED lines=12> */
.L_x_144:
[----:B------:R-:W-:Y:S05]  /*7870*/  BSYNC B1 ;  /* 0x0000000000017941 */ /* 0x000fea0003800000 */
.L_x_143:
        /* <DEDUP_REMOVED lines=12> */
.L_x_146:
[----:B------:R-:W-:Y:S05]  /*7940*/  BSYNC B1 ;  /* 0x0000000000017941 */ /* 0x000fea0003800000 */
.L_x_145:
        /* <DEDUP_REMOVED lines=12> */
.L_x_148:
[----:B------:R-:W-:Y:S05]  /*7a10*/  BSYNC B1 ;  /* 0x0000000000017941 */ /* 0x000fea0003800000 */
.L_x_147:
        /* <DEDUP_REMOVED lines=12> */
.L_x_150:
[----:B------:R-:W-:Y:S05]  /*7ae0*/  BSYNC B1 ;  /* 0x0000000000017941 */ /* 0x000fea0003800000 */
.L_x_149:
        /* <DEDUP_REMOVED lines=12> */
.L_x_152:
[----:B------:R-:W-:Y:S05]  /*7bb0*/  BSYNC B1 ;  /* 0x0000000000017941 */ /* 0x000fea0003800000 */
.L_x_151:
        /* <DEDUP_REMOVED lines=12> */
.L_x_154:
[----:B------:R-:W-:Y:S05]  /*7c80*/  BSYNC B1 ;  /* 0x0000000000017941 */ /* 0x000fea0003800000 */
.L_x_153:
        /* <DEDUP_REMOVED lines=12> */
.L_x_156:
[----:B------:R-:W-:Y:S05]  /*7d50*/  BSYNC B1 ;  /* 0x0000000000017941 */ /* 0x000fea0003800000 */
.L_x_155:
        /* <DEDUP_REMOVED lines=12> */
.L_x_158:
[----:B------:R-:W-:Y:S05]  /*7e20*/  BSYNC B1 ;  /* 0x0000000000017941 */ /* 0x000fea0003800000 */
.L_x_157:
        /* <DEDUP_REMOVED lines=12> */
.L_x_160:
[----:B------:R-:W-:Y:S05]  /*7ef0*/  BSYNC B1 ;  /* 0x0000000000017941 */ /* 0x000fea0003800000 */
.L_x_159:
        /* <DEDUP_REMOVED lines=12> */
.L_x_162:
[----:B------:R-:W-:Y:S05]  /*7fc0*/  BSYNC B1 ;  /* 0x0000000000017941 */ /* 0x000fea0003800000 */
.L_x_161:
        /* <DEDUP_REMOVED lines=12> */
.L_x_164:
[----:B------:R-:W-:Y:S05]  /*8090*/  BSYNC B1 ;  /* 0x0000000000017941 */ /* 0x000fea0003800000 */
.L_x_163:
        /* <DEDUP_REMOVED lines=12> */
.L_x_166:
[----:B------:R-:W-:Y:S05]  /*8160*/  BSYNC B1 ;  /* 0x0000000000017941 */ /* 0x000fea0003800000 */
.L_x_165:
        /* <DEDUP_REMOVED lines=12> */
.L_x_168:
[----:B------:R-:W-:Y:S05]  /*8230*/  BSYNC B1 ;  /* 0x0000000000017941 */ /* 0x000fea0003800000 */
.L_x_167:
        /* <DEDUP_REMOVED lines=12> */
.L_x_170:
[----:B------:R-:W-:Y:S05]  /*8300*/  BSYNC B1 ;  /* 0x0000000000017941 */ /* 0x000fea0003800000 */
.L_x_169:
[----:B------:R-:W-:Y:S05]  /*8310*/  @P1 BRA `(.L_x_171) ;  /* 0x0000001000281947 */ /* 0x000fea0003800000 */
[----:B-----5:R-:W-:-:S04]  /*8320*/  LOP3.LUT R0, R0, 0xff, RZ, 0xc0, !PT ;  /* 0x000000ff00007812 */ /* 0x020fc800078ec0ff */
[----:B------:R-:W-:-:S05]  /*8330*/  F2FP.F16.E4M3.UNPACK_B R0, R0 ;  /* 0x00000000ff00723e */ /* 0x000fca00020006ff */
[----:B-1----:R-:W-:-:S05]  /*8340*/  HADD2.F32 R3, -RZ, R0.H0_H0 ;  /* 0x20000000ff037230 */ /* 0x002fca0000004100 */
[----:B------:R-:W-:-:S04]  /*8350*/  FMUL R0, R3, R92 ;  /* 0x0000005c03007220 */ /* 0x000fc80000400000 */
[----:B------:R-:W-:-:S05]  /*8360*/  FFMA R0, R87, R93, R0 ;  /* 0x0000005d57007223 */ /* 0x000fca0000000000 */
[----:B------:R-:W-:-:S05]  /*8370*/  F2FP.SATFINITE.E4M3.F32.PACK_AB_MERGE_C R3, RZ, R0, RZ ;  /* 0x00000000ff03723e */ /* 0x000fca00048070ff */
[----:B------:R1:W-:Y:S01]  /*8380*/  STG.E.U8 desc[UR52][R4.64+0x79], R3 ;  /* 0x0000790304007986 */ /* 0x0003e2000c101134 */
[----:B------:R-:W-:Y:S05]  /*8390*/  BRA `(.L_x_171) ;  /* 0x0000001000087947 */ /* 0x000fea0003800000 */
.L_x_42:
[----:B------:R-:W-:Y:S01]  /*83a0*/  ISETP.GE.AND P1, PT, R19, 0x1, PT ;  /* 0x000000011300780c */ /* 0x000fe20003f26270 */
[-C--:B------:R-:W-:Y:S01]  /*83b0*/  FMUL R24, R24, R93.reuse ;  /* 0x0000005d18187220 */ /* 0x080fe20000400000 */
[-C--:B------:R-:W-:Y:S01]  /*83c0*/  FMUL R25, R25, R93.reuse ;  /* 0x0000005d19197220 */ /* 0x080fe20000400000 */
[----:B------:R-:W-:Y:S01]  /*83d0*/  ISETP.GE.AND P0, PT, R19, 0x9, PT ;  /* 0x000000091300780c */ /* 0x000fe20003f06270 */
[-C--:B------:R-:W-:Y:S01]  /*83e0*/  FMUL R26, R26, R93.reuse ;  /* 0x0000005d1a1a7220 */ /* 0x080fe20000400000 */
[C---:B------:R-:W-:Y:S01]  /*83f0*/  ISETP.LT.OR P2, PT, R14.reuse, 0x1, !P1 ;  /* 0x000000010e00780c */ /* 0x040fe20004f41670 */
[-C--:B------:R-:W-:Y:S01]  /*8400*/  FMUL R27, R27, R93.reuse ;  /* 0x0000005d1b1b7220 */ /* 0x080fe20000400000 */
[----:B------:R-:W-:Y:S01]  /*8410*/  ISETP.LT.OR P3, PT, R14, 0x2, !P1 ;  /* 0x000000020e00780c */ /* 0x000fe20004f61670 */
[-C--:B------:R-:W-:Y:S01]  /*8420*/  FMUL R28, R28, R93.reuse ;  /* 0x0000005d1c1c7220 */ /* 0x080fe20000400000 */
[----:B------:R-:W-:Y:S01]  /*8430*/  F2FP.SATFINITE.E4M3.F32.PACK_AB_MERGE_C R3, RZ, R24, RZ ;  /* 0x00000018ff03723e */ /* 0x000fe200048070ff */
[----:B------:R-:W-:Y:S01]  /*8440*/  FMUL R29, R29, R93 ;  /* 0x0000005d1d1d7220 */ /* 0x000fe20000400000 */
[----:B------:R-:W-:Y:S01]  /*8450*/  F2FP.SATFINITE.E4M3.F32.PACK_AB_MERGE_C R25, RZ, R25, RZ ;  /* 0x00000019ff19723e */ /* 0x000fe200048070ff */
[-C--:B------:R-:W-:Y:S01]  /*8460*/  FMUL R30, R30, R93.reuse ;  /* 0x0000005d1e1e7220 */ /* 0x080fe20000400000 */
[C---:B------:R-:W-:Y:S01]  /*8470*/  ISETP.LT.OR P4, PT, R14.reuse, 0x9, !P1 ;  /* 0x000000090e00780c */ /* 0x040fe20004f81670 */
[-C--:B------:R-:W-:Y:S01]  /*8480*/  FMUL R31, R31, R93.reuse ;  /* 0x0000005d1f1f7220 */ /* 0x080fe20000400000 */
[----:B------:R-:W-:Y:S01]  /*8490*/  ISETP.LT.OR P5, PT, R14, 0xa, !P1 ;  /* 0x0000000a0e00780c */ /* 0x000fe20004fa1670 */
[-C--:B------:R-:W-:Y:S01]  /*84a0*/  FMUL R32, R32, R93.reuse ;  /* 0x0000005d20207220 */ /* 0x080fe20000400000 */
[----:B------:R-:W-:Y:S01]  /*84b0*/  F2FP.SATFINITE.E4M3.F32.PACK_AB_MERGE_C R9, RZ, R26, RZ ;  /* 0x0000001aff09723e */ /* 0x000fe200048070ff */
[----:B------:R0:W-:Y:S01]  /*84c0*/  @!P2 STG.E.U8 desc[UR52][R6.64], R3 ;  /* 0x000000030600a986 */ /* 0x0001e2000c101134 */
[C---:B------:R-:W-:Y:S01]  /*84d0*/  ISETP.LT.OR P2, PT, R14.reuse, 0x1, !P0 ;  /* 0x000000010e00780c */ /* 0x040fe20004741670 */
[----:B------:R-:W-:Y:S01]  /*84e0*/  FMUL R33, R33, R93 ;  /* 0x0000005d21217220 */ /* 0x000fe20000400000 */
[----:B------:R-:W-:Y:S01]  /*84f0*/  F2FP.SATFINITE.E4M3.F32.PACK_AB_MERGE_C R27, RZ, R27, RZ ;  /* 0x0000001bff1b723e */ /* 0x000fe200048070ff */
[----:B------:R-:W-:Y:S01]  /*8500*/  @!P3 STG.E.U8 desc[UR52][R6.64+0x1], R25 ;  /* 0x000001190600b986 */ /* 0x000fe2000c101134 */
[----:B------:R-:W-:Y:S01]  /*8510*/  ISETP.LT.OR P3, PT, R14, 0x2, !P0 ;  /* 0x000000020e00780c */ /* 0x000fe20004761670 */
[----:B------:R-:W-:Y:S01]  /*8520*/  FMUL R34, R34, R93 ;  /* 0x0000005d22227220 */ /* 0x000fe20000400000 */
[----:B------:R-:W-:Y:S01]  /*8530*/  F2FP.SATFINITE.E4M3.F32.PACK_AB_MERGE_C R29, RZ, R29, RZ ;  /* 0x0000001dff1d723e */ /* 0x000fe200048070ff */
[----:B------:R-:W-:Y:S01]  /*8540*/  FMUL R35, R35, R93 ;  /* 0x0000005d23237220 */ /* 0x000fe20000400000 */
[----:B------:R-:W-:Y:S01]  /*8550*/  F2FP.SATFINITE.E4M3.F32.PACK_AB_MERGE_C R31, RZ, R31, RZ ;  /* 0x0000001fff1f723e */ /* 0x000fe200048070ff */
[----:B------:R-:W-:Y:S01]  /*8560*/  FMUL R36, R36, R93 ;  /* 0x0000005d24247220 */ /* 0x000fe20000400000 */
[----:B------:R-:W-:Y:S01]  /*8570*/  F2FP.SATFINITE.E4M3.F32.PACK_AB_MERGE_C R33, RZ, R33, RZ ;  /* 0x00000021ff21723e */ /* 0x000fe200048070ff */
[-C--:B------:R-:W-:Y:S01]  /*8580*/  FMUL R37, R37, R93.reuse ;  /* 0x0000005d25257220 */ /* 0x080fe20000400000 */
[----:B0-----:R-:W-:Y:S01]  /*8590*/  F2FP.SATFINITE.E4M3.F32.PACK_AB_MERGE_C R3, RZ, R28, RZ ;  /* 0x0000001cff03723e */ /* 0x001fe200048070ff */
[----:B------:R0:W-:Y:S01]  /*85a0*/  @!P2 STG.E.U8 desc[UR52][R4.64], R9 ;  /* 0x000000090400a986 */ /* 0x0001e2000c101134 */
[----:B------:R-:W-:Y:S01]  /*85b0*/  ISETP.LT.OR P2, PT, R14, 0x9, !P0 ;  /* 0x000000090e00780c */ /* 0x000fe20004741670 */
[----:B------:R-:W-:Y:S01]  /*85c0*/  FMUL R38, R38, R93 ;  /* 0x0000005d26267220 */ /* 0x000fe20000400000 */
[----:B------:R-:W-:Y:S01]  /*85d0*/  F2FP.SATFINITE.E4M3.F32.PACK_AB_MERGE_C R35, RZ, R35, RZ ;  /* 0x00000023ff23723e */ /* 0x000fe200048070ff */
[----:B------:R-:W-:Y:S01]  /*85e0*/  @!P3 STG.E.U8 desc[UR52][R4.64+0x1], R27 ;  /* 0x0000011b0400b986 */ /* 0x000fe2000c101134 */
[C---:B------:R-:W-:Y:S01]  /*85f0*/  ISETP.LT.OR P3, PT, R14.reuse, 0xa, !P0 ;  /* 0x0000000a0e00780c */ /* 0x040fe20004761670 */
[----:B------:R-:W-:Y:S01]  /*8600*/  FMUL R39, R39, R93 ;  /* 0x0000005d27277220 */ /* 0x000fe20000400000 */
[----:B------:R-:W-:Y:S01]  /*8610*/  F2FP.SATFINITE.E4M3.F32.PACK_AB_MERGE_C R37, RZ, R37, RZ ;  /* 0x00000025ff25723e */ /* 0x000fe200048070ff */
[----:B------:R1:W-:Y:S01]  /*8620*/  @!P4 STG.E.U8 desc[UR52][R6.64+0x8], R3 ;  /* 0x000008030600c986 */ /* 0x0003e2000c101134 */
[----:B------:R-:W-:Y:S01]  /*8630*/  ISETP.LT.OR P4, PT, R14, 0x11, !P1 ;  /* 0x000000110e00780c */ /* 0x000fe20004f81670 */
[-C--:B------:R-:W-:Y:S01]  /*8640*/  FMUL R40, R40, R93.reuse ;  /* 0x0000005d28287220 */ /* 0x080fe20000400000 */
[-C--:B------:R-:W-:Y:S01]  /*8650*/  FMUL R41, R41, R93.reuse ;  /* 0x0000005d29297220 */ /* 0x080fe20000400000 */
[----:B------:R-:W-:Y:S01]  /*8660*/  @!P5 STG.E.U8 desc[UR52][R6.64+0x9], R29 ;  /* 0x0000091d0600d986 */ /* 0x000fe2000c101134 */
[----:B------:R-:W-:Y:S01]  /*8670*/  ISETP.LT.OR P5, PT, R14, 0x12, !P1 ;  /* 0x000000120e00780c */ /* 0x000fe20004fa1670 */
[-C--:B------:R-:W-:Y:S01]  /*8680*/  FMUL R42, R42, R93.reuse ;  /* 0x0000005d2a2a7220 */ /* 0x080fe20000400000 */
[----:B0-----:R-:W-:Y:S01]  /*8690*/  F2FP.SATFINITE.E4M3.F32.PACK_AB_MERGE_C R9, RZ, R30, RZ ;  /* 0x0000001eff09723e */ /* 0x001fe200048070ff */
[----:B------:R-:W-:Y:S01]  /*86a0*/  FMUL R43, R43, R93 ;  /* 0x0000005d2b2b7220 */ /* 0x000fe20000400000 */
[----:B------:R-:W-:Y:S01]  /*86b0*/  F2FP.SATFINITE.E4M3.F32.PACK_AB_MERGE_C R39, RZ, R39, RZ ;  /* 0x00000027ff27723e */ /* 0x000fe200048070ff */
[----:B------:R-:W-:Y:S01]  /*86c0*/  @!P3 STG.E.U8 desc[UR52][R4.64+0x9], R31 ;  /* 0x0000091f0400b986 */ /* 0x000fe2000c101134 */
[----:B------:R-:W-:Y:S01]  /*86d0*/  ISETP.LT.OR P3, PT, R14, 0x12, !P0 ;  /* 0x000000120e00780c */ /* 0x000fe20004761670 */
[-C--:B------:R-:W-:Y:S01]  /*86e0*/  FMUL R44, R44, R93.reuse ;  /* 0x0000005d2c2c7220 */ /* 0x080fe20000400000 */
[----:B-1----:R-:W-:Y:S01]  /*86f0*/  F2FP.SATFINITE.E4M3.F32.PACK_AB_MERGE_C R3, RZ, R32, RZ ;  /* 0x00000020ff03723e */ /* 0x002fe200048070ff */
[----:B------:R0:W-:Y:S01]  /*8700*/  @!P2 STG.E.U8 desc[UR52][R4.64+0x8], R9 ;  /* 0x000008090400a986 */ /* 0x0001e2000c101134 */
[C---:B------:R-:W-:Y:S01]  /*8710*/  ISETP.LT.OR P2, PT, R14.reuse, 0x11, !P0 ;  /* 0x000000110e00780c */ /* 0x040fe20004741670 */
[----:B------:R-:W-:Y:S01]  /*8720*/  FMUL R45, R45, R93 ;  /* 0x0000005d2d2d7220 */ /* 0x000fe20000400000 */
[----:B------:R-:W-:Y:S01]  /*8730*/  F2FP.SATFINITE.E4M3.F32.PACK_AB_MERGE_C R41, RZ, R41, RZ ;  /* 0x00000029ff29723e */ /* 0x000fe200048070ff */
[----:B------:R1:W-:Y:S01]  /*8740*/  @!P4 STG.E.U8 desc[UR52][R6.64+0x10], R3 ;  /* 0x000010030600c986 */ /* 0x0003e2000c101134 */
[----:B------:R-:W-:Y:S01]  /*8750*/  ISETP.LT.OR P4, PT, R14, 0x19, !P1 ;  /* 0x000000190e00780c */ /* 0x000fe20004f81670 */
[----:B------:R-:W-:Y:S01]  /*8760*/  FMUL R46, R46, R93 ;  /* 0x0000005d2e2e7220 */ /* 0x000fe20000400000 */
[----:B------:R-:W-:Y:S01]  /*8770*/  F2FP.SATFINITE.E4M3.F32.PACK_AB_MERGE_C R43, RZ, R43, RZ ;  /* 0x0000002bff2b723e */ /* 0x000fe200048070ff */
[----:B------:R-:W-:Y:S01]  /*8780*/  @!P5 STG.E.U8 desc[UR52][R6.64+0x11], R33 ;  /* 0x000011210600d986 */ /* 0x000fe2000c101134 */
[----:B------:R-:W-:Y:S01]  /*8790*/  ISETP.LT.OR P5, PT, R14, 0x1a, !P1 ;  /* 0x0000001a0e00780c */ /* 0x000fe20004fa1670 */
[----:B------:R-:W-:Y:S01]  /*87a0*/  FMUL R47, R47, R93 ;  /* 0x0000005d2f2f7220 */ /* 0x000fe20000400000 */
[----:B------:R-:W-:Y:S01]  /*87b0*/  F2FP.SATFINITE.E4M3.F32.PACK_AB_MERGE_C R45, RZ, R45, RZ ;  /* 0x0000002dff2d723e */ /* 0x000fe200048070ff */
[----:B------:R-:W-:Y:S01]  /*87c0*/  @!P3 STG.E.U8 desc[UR52][R4.64+0x11], R35 ;  /* 0x000011230400b986 */ /* 0x000fe2000c101134 */
[----:B0-----:R-:W-:Y:S01]  /*87d0*/  F2FP.SATFINITE.E4M3.F32.PACK_AB_MERGE_C R9, RZ, R34, RZ ;  /* 0x00000022ff09723e */ /* 0x001fe200048070ff */
[-C--:B------:R-:W-:Y:S01]  /*87e0*/  FMUL R48, R48, R93.reuse ;  /* 0x0000005d30307220 */ /* 0x080fe20000400000 */
[C---:B------:R-:W-:Y:S01]  /*87f0*/  ISETP.LT.OR P3, PT, R14.reuse, 0x1a, !P0 ;  /* 0x0000001a0e00780c */ /* 0x040fe20004761670 */
[-C--:B------:R-:W-:Y:S01]  /*8800*/  FMUL R49, R49, R93.reuse ;  /* 0x0000005d31317220 */ /* 0x080fe20000400000 */
[----:B-1----:R-:W-:Y:S01]  /*8810*/  F2FP.SATFINITE.E4M3.F32.PACK_AB_MERGE_C R3, RZ, R36, RZ ;  /* 0x00000024ff03723e */ /* 0x002fe200048070ff */
[----:B------:R0:W-:Y:S01]  /*8820*/  @!P2 STG.E.U8 desc[UR52][R4.64+0x10], R9 ;  /* 0x000010090400a986 */ /* 0x0001e2000c101134 */
[----:B------:R-:W-:Y:S01]  /*8830*/  ISETP.LT.OR P2, PT, R14, 0x19, !P0 ;  /* 0x000000190e00780c */ /* 0x000fe20004741670 */
[----:B------:R-:W-:Y:S01]  /*8840*/  FMUL R50, R50, R93 ;  /* 0x0000005d32327220 */ /* 0x000fe20000400000 */
[----:B------:R-:W-:Y:S01]  /*8850*/  F2FP.SATFINITE.E4M3.F32.PACK_AB_MERGE_C R47, RZ, R47, RZ ;  /* 0x0000002fff2f723e */ /* 0x000fe200048070ff */
[----:B------:R1:W-:Y:S01]  /*8860*/  @!P4 STG.E.U8 desc[UR52][R6.64+0x18], R3 ;  /* 0x000018030600c986 */ /* 0x0003e2000c101134 */
[C---:B------:R-:W-:Y:S01]  /*8870*/  ISETP.LT.OR P4, PT, R14.reuse, 0x21, !P1 ;  /* 0x000000210e00780c */ /* 0x040fe20004f81670 */
[----:B------:R-:W-:Y:S01]  /*8880*/  FMUL R51, R51, R93 ;  /* 0x0000005d33337220 */ /* 0x000fe20000400000 */
[----:B------:R-:W-:Y:S01]  /*8890*/  F2FP.SATFINITE.E4M3.F32.PACK_AB_MERGE_C R49, RZ, R49, RZ ;  /* 0x00000031ff31723e */ /* 0x000fe200048070ff */
[----:B------:R-:W-:Y:S01]  /*88a0*/  @!P5 STG.E.U8 desc[UR52][R6.64+0x19], R37 ;  /* 0x000019250600d986 */ /* 0x000fe2000c101134 */
[----:B------:R-:W-:Y:S01]  /*88b0*/  ISETP.LT.OR P5, PT, R14, 0x22, !P1 ;  /* 0x000000220e00780c */ /* 0x000fe20004fa1670 */
[-C--:B------:R-:W-:Y:S01]  /*88c0*/  FMUL R52, R52, R93.reuse ;  /* 0x0000005d34347220 */ /* 0x080fe20000400000 */
[-C--:B------:R-:W-:Y:S01]  /*88d0*/  FMUL R53, R53, R93.reuse ;  /* 0x0000005d35357220 */ /* 0x080fe20000400000 */
[----:B0-----:R-:W-:Y:S01]  /*88e0*/  F2FP.SATFINITE.E4M3.F32.PACK_AB_MERGE_C R9, RZ, R38, RZ ;  /* 0x00000026ff09723e */ /* 0x001fe200048070ff */
        /* <DEDUP_REMOVED lines=111> */
[----:B------:R-:W-:Y:S01]  /*8fe0*/  ISETP.LT.OR P2, PT, R14, 0x51, !P0 ;  /* 0x000000510e00780c */ /* 0x000fe20004741670 */
[-C--:B------:R-:W-:Y:S01]  /*8ff0*/  FMUL R85, R85, R93.reuse ;  /* 0x0000005d55557220 */ /* 0x080fe20000400000 */
[-C--:B------:R-:W-:Y:S01]  /*9000*/  FMUL R86, R86, R93.reuse ;  /* 0x0000005d56567220 */ /* 0x080fe20000400000 */
[----:B------:R1:W-:Y:S01]  /*9010*/  @!P4 STG.E.U8 desc[UR52][R6.64+0x50], R3 ;  /* 0x000050030600c986 */ /* 0x0003e2000c101134 */
[C---:B------:R-:W-:Y:S01]  /*9020*/  ISETP.LT.OR P4, PT, R14.reuse, 0x59, !P1 ;  /* 0x000000590e00780c */ /* 0x040fe20004f81670 */
[----:B------:R-:W-:Y:S01]  /*9030*/  FMUL R87, R87, R93 ;  /* 0x0000005d57577220 */ /* 0x000fe20000400000 */
[----:B------:R-:W-:Y:S01]  /*9040*/  F2FP.SATFINITE.E4M3.F32.PACK_AB_MERGE_C R83, RZ, R83, RZ ;  /* 0x00000053ff53723e */ /* 0x000fe200048070ff */
[----:B------:R-:W-:Y:S01]  /*9050*/  @!P5 STG.E.U8 desc[UR52][R6.64+0x51], R65 ;  /* 0x000051410600d986 */ /* 0x000fe2000c101134 */
[----:B------:R-:W-:-:S02]  /*9060*/  ISETP.LT.OR P5, PT, R14, 0x5a, !P1 ;  /* 0x0000005a0e00780c */ /* 0x000fc40004fa1670 */
[----:B------:R-:W-:Y:S01]  /*9070*/  F2FP.SATFINITE.E4M3.F32.PACK_AB_MERGE_C R85, RZ, R85, RZ ;  /* 0x00000055ff55723e */ /* 0x000fe200048070ff */
[----:B------:R-:W-:Y:S01]  /*9080*/  @!P3 STG.E.U8 desc[UR52][R4.64+0x51], R67 ;  /* 0x000051430400b986 */ /* 0x000fe2000c101134 */
[----:B0-----:R-:W-:Y:S02]  /*9090*/  F2FP.SATFINITE.E4M3.F32.PACK_AB_MERGE_C R9, RZ, R66, RZ ;  /* 0x00000042ff09723e */ /* 0x001fe400048070ff */
[C---:B------:R-:W-:Y:S02]  /*90a0*/  ISETP.LT.OR P3, PT, R14.reuse, 0x5a, !P0 ;  /* 0x0000005a0e00780c */ /* 0x040fe40004761670 */
[----:B-1----:R-:W-:Y:S01]  /*90b0*/  F2FP.SATFINITE.E4M3.F32.PACK_AB_MERGE_C R3, RZ, R68, RZ ;  /* 0x00000044ff03723e */ /* 0x002fe200048070ff */
[----:B------:R0:W-:Y:S01]  /*90c0*/  @!P2 STG.E.U8 desc[UR52][R4.64+0x50], R9 ;  /* 0x000050090400a986 */ /* 0x0001e2000c101134 */
[C---:B------:R-:W-:Y:S02]  /*90d0*/  ISETP.LT.OR P2, PT, R14.reuse, 0x59, !P0 ;  /* 0x000000590e00780c */ /* 0x040fe40004741670 */
[----:B------:R-:W-:Y:S01]  /*90e0*/  F2FP.SATFINITE.E4M3.F32.PACK_AB_MERGE_C R11, RZ, R86, RZ ;  /* 0x00000056ff0b723e */ /* 0x000fe200048070ff */
[----:B------:R1:W-:Y:S01]  /*90f0*/  @!P4 STG.E.U8 desc[UR52][R6.64+0x58], R3 ;  /* 0x000058030600c986 */ /* 0x0003e2000c101134 */
[----:B------:R-:W-:-:S02]  /*9100*/  ISETP.LT.OR P4, PT, R14, 0x61, !P1 ;  /* 0x000000610e00780c */ /* 0x000fc40004f81670 */
[----:B------:R-:W-:Y:S01]  /*9110*/  F2FP.SATFINITE.E4M3.F32.PACK_AB_MERGE_C R87, RZ, R87, RZ ;  /* 0x00000057ff57723e */ /* 0x000fe200048070ff */
[----:B------:R-:W-:Y:S01]  /*9120*/  @!P5 STG.E.U8 desc[UR52][R6.64+0x59], R69 ;  /* 0x000059450600d986 */ /* 0x000fe2000c101134 */
[C---:B------:R-:W-:Y:S02]  /*9130*/  ISETP.LT.OR P5, PT, R14.reuse, 0x62, !P1 ;  /* 0x000000620e00780c */ /* 0x040fe40004fa1670 */
[----:B0-----:R-:W-:Y:S01]  /*9140*/  F2FP.SATFINITE.E4M3.F32.PACK_AB_MERGE_C R9, RZ, R70, RZ ;  /* 0x00000046ff09723e */ /* 0x001fe200048070ff */
[----:B------:R-:W-:Y:S01]  /*9150*/  @!P3 STG.E.U8 desc[UR52][R4.64+0x59], R71 ;  /* 0x000059470400b986 */ /* 0x000fe2000c101134 */
[C---:B------:R-:W-:Y:S02]  /*9160*/  ISETP.LT.OR P3, PT, R14.reuse, 0x62, !P0 ;  /* 0x000000620e00780c */ /* 0x040fe40004761670 */
[----:B-1----:R-:W-:Y:S01]  /*9170*/  F2FP.SATFINITE.E4M3.F32.PACK_AB_MERGE_C R3, RZ, R72, RZ ;  /* 0x00000048ff03723e */ /* 0x002fe200048070ff */
[----:B------:R0:W-:Y:S01]  /*9180*/  @!P2 STG.E.U8 desc[UR52][R4.64+0x58], R9 ;  /* 0x000058090400a986 */ /* 0x0001e2000c101134 */
[----:B------:R-:W-:-:S03]  /*9190*/  ISETP.LT.OR P2, PT, R14, 0x61, !P0 ;  /* 0x000000610e00780c */ /* 0x000fc60004741670 */
[----:B------:R1:W-:Y:S01]  /*91a0*/  @!P4 STG.E.U8 desc[UR52][R6.64+0x60], R3 ;  /* 0x000060030600c986 */ /* 0x0003e2000c101134 */
[----:B------:R-:W-:-:S03]  /*91b0*/  ISETP.LT.OR P4, PT, R14, 0x69, !P1 ;  /* 0x000000690e00780c */ /* 0x000fc60004f81670 */
        /* <DEDUP_REMOVED lines=11> */
[----:B------:R-:W-:Y:S02]  /*9270*/  ISETP.LT.OR P5, PT, R14, 0x71, !P1 ;  /* 0x000000710e00780c */ /* 0x000fe40004fa1670 */
[----:B0-----:R-:W-:Y:S02]  /*9280*/  F2FP.SATFINITE.E4M3.F32.PACK_AB_MERGE_C R9, RZ, R78, RZ ;  /* 0x0000004eff09723e */ /* 0x001fe400048070ff */
[----:B-1----:R-:W-:-:S03]  /*9290*/  F2FP.SATFINITE.E4M3.F32.PACK_AB_MERGE_C R3, RZ, R80, RZ ;  /* 0x00000050ff03723e */ /* 0x002fc600048070ff */
[----:B------:R0:W-:Y:S01]  /*92a0*/  @!P2 STG.E.U8 desc[UR52][R4.64+0x68], R9 ;  /* 0x000068090400a986 */ /* 0x0001e2000c101134 */
[----:B------:R-:W-:-:S03]  /*92b0*/  ISETP.LT.OR P2, PT, R14, 0x71, !P0 ;  /* 0x000000710e00780c */ /* 0x000fc60004741670 */
[----:B------:R-:W-:Y:S01]  /*92c0*/  @!P4 STG.E.U8 desc[UR52][R4.64+0x69], R79 ;  /* 0x0000694f0400c986 */ /* 0x000fe2000c101134 */
[----:B------:R-:W-:-:S03]  /*92d0*/  ISETP.LT.OR P4, PT, R14, 0x72, !P0 ;  /* 0x000000720e00780c */ /* 0x000fc60004781670 */
[----:B------:R-:W-:Y:S01]  /*92e0*/  @!P3 STG.E.U8 desc[UR52][R6.64+0x71], R81 ;  /* 0x000071510600b986 */ /* 0x000fe2000c101134 */
[C---:B------:R-:W-:Y:S02]  /*92f0*/  ISETP.LT.OR P3, PT, R14.reuse, 0x79, !P1 ;  /* 0x000000790e00780c */ /* 0x040fe40004f61670 */
[C---:B------:R-:W-:Y:S01]  /*9300*/  ISETP.LT.OR P1, PT, R14.reuse, 0x7a, !P1 ;  /* 0x0000007a0e00780c */ /* 0x040fe20004f21670 */
[----:B------:R1:W-:Y:S01]  /*9310*/  @!P5 STG.E.U8 desc[UR52][R6.64+0x70], R3 ;  /* 0x000070030600d986 */ /* 0x0003e2000c101134 */
[C---:B------:R-:W-:Y:S02]  /*9320*/  ISETP.LT.OR P5, PT, R14.reuse, 0x79, !P0 ;  /* 0x000000790e00780c */ /* 0x040fe400047a1670 */
[----:B------:R-:W-:Y:S02]  /*9330*/  ISETP.LT.OR P0, PT, R14, 0x7a, !P0 ;  /* 0x0000007a0e00780c */ /* 0x000fe40004701670 */
[----:B0-----:R-:W-:Y:S01]  /*9340*/  F2FP.SATFINITE.E4M3.F32.PACK_AB_MERGE_C R9, RZ, R82, RZ ;  /* 0x00000052ff09723e */ /* 0x001fe200048070ff */
[----:B------:R0:W-:Y:S04]  /*9350*/  @!P4 STG.E.U8 desc[UR52][R4.64+0x71], R83 ;  /* 0x000071530400c986 */ /* 0x0001e8000c101134 */
[----:B------:R0:W-:Y:S01]  /*9360*/  @!P2 STG.E.U8 desc[UR52][R4.64+0x70], R9 ;  /* 0x000070090400a986 */ /* 0x0001e2000c101134 */
[----:B-1----:R-:W-:-:S03]  /*9370*/  F2FP.SATFINITE.E4M3.F32.PACK_AB_MERGE_C R3, RZ, R84, RZ ;  /* 0x00000054ff03723e */ /* 0x002fc600048070ff */
[----:B------:R0:W-:Y:S04]  /*9380*/  @!P1 STG.E.U8 desc[UR52][R6.64+0x79], R85 ;  /* 0x0000795506009986 */ /* 0x0001e8000c101134 */
[----:B------:R0:W-:Y:S04]  /*9390*/  @!P3 STG.E.U8 desc[UR52][R6.64+0x78], R3 ;  /* 0x000078030600b986 */ /* 0x0001e8000c101134 */
[----:B------:R0:W-:Y:S04]  /*93a0*/  @!P5 STG.E.U8 desc[UR52][R4.64+0x78], R11 ;  /* 0x0000780b0400d986 */ /* 0x0001e8000c101134 */
[----:B------:R0:W-:Y:S02]  /*93b0*/  @!P0 STG.E.U8 desc[UR52][R4.64+0x79], R87 ;  /* 0x0000795704008986 */ /* 0x0001e4000c101134 */
.L_x_171:
[----:B------:R-:W-:Y:S05]  /*93c0*/  BSYNC B0 ;  /* 0x0000000000007941 */ /* 0x000fea0003800000 */
.L_x_41:
[----:B01----:R-:W-:Y:S01]  /*93d0*/  IMAD.U32 R3, RZ, RZ, UR50 ;  /* 0x00000032ff037e24 */ /* 0x003fe2000f8e00ff */
[----:B------:R-:W-:Y:S01]  /*93e0*/  ULDC.64 UR4, c[0x0][0x850] ;  /* 0x0002140000047ab9 */ /* 0x000fe20000000a00 */
[----:B-----5:R-:W-:Y:S02]  /*93f0*/  IMAD.U32 R0, RZ, RZ, UR48 ;  /* 0x00000030ff007e24 */ /* 0x020fe4000f8e00ff */
[----:B------:R-:W-:Y:S01]  /*9400*/  IMAD.MOV.U32 R22, RZ, RZ, -0x1 ;  /* 0xffffffffff167424 */ /* 0x000fe200078e00ff */
[----:B------:R-:W-:Y:S01]  /*9410*/  LEA R16, P0, R3, R16, 0x1 ;  /* 0x0000001003107211 */ /* 0x000fe200078008ff */
[----:B------:R0:W-:Y:S01]  /*9420*/  SYNCS.ARRIVE.TRANS64.A1T0 RZ, [R0+UR45], RZ ;  /* 0x000000ff00ff79a7 */ /* 0x0001e2000810002d */
[----:B------:R-:W-:Y:S02]  /*9430*/  IMAD.MOV.U32 R19, RZ, RZ, -0x1 ;  /* 0xffffffffff137424 */ /* 0x000fe400078e00ff */
[----:B------:R-:W-:Y:S01]  /*9440*/  IADD3.X R17, R17, UR43, RZ, P0, !PT ;  /* 0x0000002b11117c10 */ /* 0x000fe200087fe4ff */
[----:B------:R-:W-:Y:S01]  /*9450*/  IMAD.MOV.U32 R18, RZ, RZ, -0x1 ;  /* 0xffffffffff127424 */ /* 0x000fe200078e00ff */
[----:B------:R-:W-:-:S02]  /*9460*/  ISETP.GE.U32.AND P0, PT, R16, UR4, PT ;  /* 0x0000000410007c0c */ /* 0x000fc4000bf06070 */
[----:B0-----:R-:W-:Y:S02]  /*9470*/  PRMT R0, RZ, 0x7610, R0 ;  /* 0x00007610ff007816 */ /* 0x001fe40000000000 */
[----:B------:R-:W-:-:S13]  /*9480*/  ISETP.GE.U32.AND.EX P0, PT, R17, UR5, PT, P0 ;  /* 0x0000000511007c0c */ /* 0x000fda000bf06100 */
[----:B------:R-:W-:Y:S05]  /*9490*/  @P0 BRA `(.L_x_172) ;  /* 0x00000004004c0947 */ /* 0x000fea0003800000 */
[----:B---34-:R-:W0:Y:S01]  /*94a0*/  LDC.64 R10, c[0x0][0x828] ;  /* 0x00020a00ff0a7b82 */ /* 0x018e220000000a00 */
[----:B------:R-:W1:Y:S01]  /*94b0*/  S2R R12, SR_CTAID.X ;  /* 0x00000000000c7919 */ /* 0x000e620000002500 */
[----:B--2---:R-:W-:Y:S02]  /*94c0*/  IMAD.MOV.U32 R8, RZ, RZ, R16 ;  /* 0x000000ffff087224 */ /* 0x004fe400078e0010 */
[----:B------:R-:W-:Y:S01]  /*94d0*/  IMAD.MOV.U32 R9, RZ, RZ, R17 ;  /* 0x000000ffff097224 */ /* 0x000fe200078e0011 */
[----:B------:R-:W2:Y:S03]  /*94e0*/  S2R R19, SR_CTAID.Y ;  /* 0x0000000000137919 */ /* 0x000ea60000002600 */
[----:B------:R-:W3:Y:S08]  /*94f0*/  LDC R0, c[0x0][0x830] ;  /* 0x00020c00ff007b82 */ /* 0x000ef00000000800 */
[----:B------:R-:W4:Y:S01]  /*9500*/  LDC.64 R14, c[0x0][0x820] ;  /* 0x00020800ff0e7b82 */ /* 0x000f220000000a00 */
[----:B0-----:R-:W-:-:S04]  /*9510*/  ISETP.NE.U32.AND P0, PT, R10, RZ, PT ;  /* 0x000000ff0a00720c */ /* 0x001fc80003f05070 */
[----:B------:R-:W-:-:S13]  /*9520*/  ISETP.NE.AND.EX P0, PT, R11, RZ, PT, P0 ;  /* 0x000000ff0b00720c */ /* 0x000fda0003f05300 */
[----:B-1234-:R-:W-:Y:S05]  /*9530*/  @!P0 BRA `(.L_x_173) ;  /* 0x0000000000288947 */ /* 0x01efea0003800000 */
        /* <DEDUP_REMOVED lines=10> */
.L_x_173:
[-CC-:B------:R-:W-:Y:S01]  /*95e0*/  SHF.R.U64 R18, R8, R0.reuse, R9.reuse ;  /* 0x0000000008127219 */ /* 0x180fe20000001209 */
[----:B------:R-:W0:Y:S01]  /*95f0*/  LDC.64 R24, c[0x0][0x840] ;  /* 0x00021000ff187b82 */ /* 0x000e220000000a00 */
[----:B------:R-:W-:Y:S01]  /*9600*/  SHF.R.U32.HI R0, RZ, R0, R9 ;  /* 0x00000000ff007219 */ /* 0x000fe20000011609 */
[----:B------:R-:W-:Y:S01]  /*9610*/  ULDC UR4, c[0x0][0x150] ;  /* 0x0000540000047ab9 */ /* 0x000fe20000000800 */
[----:B------:R-:W-:Y:S02]  /*9620*/  IADD3 R3, P0, RZ, -R18, RZ ;  /* 0x80000012ff037210 */ /* 0x000fe40007f1e0ff */
[----:B------:R-:W-:-:S03]  /*9630*/  I2FP.F32.U32 R7, R12 ;  /* 0x0000000c00077245 */ /* 0x000fc60000201000 */
[----:B------:R-:W1:Y:S01]  /*9640*/  LDC R6, c[0x0][0x818] ;  /* 0x00020600ff067b82 */ /* 0x000e620000000800 */
[----:B------:R-:W-:Y:S02]  /*9650*/  IMAD.X R5, RZ, RZ, ~R0, P0 ;  /* 0x000000ffff057224 */ /* 0x000fe400000e0e00 */
[----:B------:R-:W-:Y:S01]  /*9660*/  FMUL R7, R7, UR4 ;  /* 0x0000000407077c20 */ /* 0x000fe20008400000 */
[----:B------:R-:W-:Y:S01]  /*9670*/  ULDC UR4, c[0x0][0x154] ;  /* 0x0000550000047ab9 */ /* 0x000fe20000000800 */
[-C--:B------:R-:W-:Y:S02]  /*9680*/  IMAD R0, R5, R14.reuse, RZ ;  /* 0x0000000e05007224 */ /* 0x080fe400078e02ff */
[C---:B------:R-:W-:Y:S01]  /*9690*/  IMAD.WIDE.U32 R4, R3.reuse, R14, R16 ;  /* 0x0000000e03047225 */ /* 0x040fe200078e0010 */
[----:B------:R-:W2:Y:S01]  /*96a0*/  LDC R11, c[0x0][0x808] ;  /* 0x00020200ff0b7b82 */ /* 0x000ea20000000800 */
[----:B------:R-:W3:Y:S02]  /*96b0*/  F2I.U32.TRUNC.NTZ R7, R7 ;  /* 0x0000000700077305 */ /* 0x000ee4000020f000 */
[----:B------:R-:W-:-:S04]  /*96c0*/  IMAD R3, R3, R15, R0 ;  /* 0x0000000f03037224 */ /* 0x000fc800078e0200 */
[----:B------:R-:W-:Y:S01]  /*96d0*/  IMAD.IADD R3, R5, 0x1, R3 ;  /* 0x0000000105037824 */ /* 0x000fe200078e0203 */
[----:B------:R-:W4:Y:S01]  /*96e0*/  LDC R8, c[0x0][0x858] ;  /* 0x00021600ff087b82 */ /* 0x000f220000000800 */
[----:B------:R-:W-:Y:S02]  /*96f0*/  I2FP.F32.U32 R5, R19 ;  /* 0x0000001300057245 */ /* 0x000fe40000201000 */
[----:B0-----:R-:W-:-:S04]  /*9700*/  ISETP.NE.U32.AND P0, PT, R24, RZ, PT ;  /* 0x000000ff1800720c */ /* 0x001fc80003f05070 */
[----:B------:R-:W-:Y:S01]  /*9710*/  ISETP.NE.AND.EX P0, PT, R25, RZ, PT, P0 ;  /* 0x000000ff1900720c */ /* 0x000fe20003f05300 */
[----:B------:R-:W0:Y:S01]  /*9720*/  LDC R9, c[0x0][0x144] ;  /* 0x00005100ff097b82 */ /* 0x000e220000000800 */
[-C--:B-1----:R-:W-:Y:S01]  /*9730*/  SHF.R.U32.HI R0, RZ, R6.reuse, R3 ;  /* 0x00000006ff007219 */ /* 0x082fe20000011603 */
[----:B---3--:R-:W-:Y:S01]  /*9740*/  IMAD.MOV R7, RZ, RZ, -R7 ;  /* 0x000000ffff077224 */ /* 0x008fe200078e0a07 */
[----:B------:R-:W-:Y:S01]  /*9750*/  SHF.R.U64 R13, R4, R6, R3 ;  /* 0x00000006040d7219 */ /* 0x000fe20000001203 */
[----:B------:R-:W-:-:S04]  /*9760*/  FMUL R6, R5, UR4 ;  /* 0x0000000405067c20 */ /* 0x000fc80008400000 */
[----:B------:R-:W1:Y:S01]  /*9770*/  LDC R14, c[0x0][0x148] ;  /* 0x00005200ff0e7b82 */ /* 0x000e620000000800 */
[-CC-:B--2---:R-:W-:Y:S02]  /*9780*/  SHF.R.U64 R10, R13, R11.reuse, R0.reuse ;  /* 0x0000000b0d0a7219 */ /* 0x184fe40000001200 */
[----:B------:R-:W-:Y:S02]  /*9790*/  SHF.R.U32.HI R3, RZ, R11, R0 ;  /* 0x0000000bff037219 */ /* 0x000fe40000011600 */
[----:B------:R2:W3:Y:S03]  /*97a0*/  F2I.U32.TRUNC.NTZ R0, R6 ;  /* 0x0000000600007305 */ /* 0x0004e6000020f000 */
[----:B------:R-:W1:Y:S01]  /*97b0*/  LDC R20, c[0x0][0x848] ;  /* 0x00021200ff147b82 */ /* 0x000e620000000800 */
[-CC-:B----4-:R-:W-:Y:S02]  /*97c0*/  SHF.R.U64 R15, R10, R8.reuse, R3.reuse ;  /* 0x000000080a0f7219 */ /* 0x190fe40000001203 */
[----:B------:R-:W-:-:S03]  /*97d0*/  SHF.R.U32.HI R5, RZ, R8, R3 ;  /* 0x00000008ff057219 */ /* 0x000fc60000011603 */
[----:B------:R-:W-:Y:S02]  /*97e0*/  IMAD.MOV.U32 R4, RZ, RZ, R15 ;  /* 0x000000ffff047224 */ /* 0x000fe400078e000f */
[----:B------:R-:W4:Y:S01]  /*97f0*/  LDC R26, c[0x0][0x838] ;  /* 0x00020e00ff1a7b82 */ /* 0x000f220000000800 */
[----:B0-----:R-:W-:-:S07]  /*9800*/  IMAD R21, R9, R7, R12 ;  /* 0x0000000709157224 */ /* 0x001fce00078e020c */
[----:B------:R-:W0:Y:S08]  /*9810*/  LDC R27, c[0x0][0x810] ;  /* 0x00020400ff1b7b82 */ /* 0x000e300000000800 */
[----:B------:R-:W0:Y:S01]  /*9820*/  LDC R28, c[0x0][0x800] ;  /* 0x00020000ff1c7b82 */ /* 0x000e220000000800 */
[----:B--23--:R-:W-:Y:S05]  /*9830*/  @!P0 BRA `(.L_x_174) ;  /* 0x0000000000288947 */ /* 0x00cfea0003800000 */
[----:B------:R-:W2:Y:S02]  /*9840*/  LDC R4, c[0x0][0x84c] ;  /* 0x00021300ff047b82 */ /* 0x000ea40000000800 */
[----:B--2---:R-:W-:-:S05]  /*9850*/  IADD3 R3, P0, R15, R4, RZ ;  /* 0x000000040f037210 */ /* 0x004fca0007f1e0ff */
        /* <DEDUP_REMOVED lines=8> */
.L_x_174:
[----:B------:R-:W-:Y:S02]  /*98e0*/  ISETP.NE.AND P0, PT, R2, 0x1, PT ;  /* 0x000000010200780c */ /* 0x000fe40003f05270 */
[----:B-1----:R-:W-:Y:S01]  /*98f0*/  SHF.R.U64 R3, R4, R20, R5 ;  /* 0x0000001404037219 */ /* 0x002fe20000001205 */
[----:B------:R-:W-:Y:S01]  /*9900*/  IMAD.MOV R5, RZ, RZ, -R0 ;  /* 0x000000ffff057224 */ /* 0x000fe200078e0a00 */
[----:B------:R-:W-:-:S03]  /*9910*/  LOP3.LUT R0, R10, R105, RZ, 0xc0, !PT ;  /* 0x000000690a007212 */ /* 0x000fc600078ec0ff */
[----:B------:R-:W-:Y:S02]  /*9920*/  IMAD.MOV R4, RZ, RZ, -R3 ;  /* 0x000000ffff047224 */ /* 0x000fe400078e0a03 */
[----:B------:R-:W-:Y:S01]  /*9930*/  IMAD R22, R99, R3, R0 ;  /* 0x0000000363167224 */ /* 0x000fe200078e0200 */
[----:B------:R-:W-:Y:S01]  /*9940*/  LOP3.LUT R3, R13, R104, RZ, 0xc0, !PT ;  /* 0x000000680d037212 */ /* 0x000fe200078ec0ff */
[----:B----4-:R-:W-:Y:S02]  /*9950*/  IMAD R0, R4, R26, R15 ;  /* 0x0000001a04007224 */ /* 0x010fe400078e020f */
[----:B------:R-:W-:Y:S02]  /*9960*/  @P0 IMAD R21, R14, R5, R19 ;  /* 0x000000050e150224 */ /* 0x000fe400078e0213 */
[----:B0-----:R-:W-:Y:S02]  /*9970*/  IMAD R3, R0, R28, R3 ;  /* 0x0000001c00037224 */ /* 0x001fe400078e0203 */
[----:B------:R-:W-:-:S02]  /*9980*/  IMAD R22, R22, R27, R21 ;  /* 0x0000001b16167224 */ /* 0x000fc400078e0215 */
[----:B------:R-:W-:-:S03]  /*9990*/  IMAD.MOV.U32 R4, RZ, RZ, 0x1 ;  /* 0x00000001ff047424 */ /* 0x000fc600078e00ff */
[----:B------:R-:W-:Y:S02]  /*99a0*/  SEL R19, R3, R22, !P0 ;  /* 0x0000001603137207 */ /* 0x000fe40004000000 */
[----:B------:R-:W-:Y:S02]  /*99b0*/  PRMT R0, R4, 0x7610, R0 ;  /* 0x0000761004007816 */ /* 0x000fe40000000000 */
[----:B------:R-:W-:-:S07]  /*99c0*/  SEL R22, R22, R3, !P0 ;  /* 0x0000000316167207 */ /* 0x000fce0004000000 */
.L_x_172:
[----:B------:R-:W-:Y:S02]  /*99d0*/  LOP3.LUT P0, RZ, R0, 0xff, RZ, 0xc0, !PT ;  /* 0x000000ff00ff7812 */ /* 0x000fe4000780c0ff */
[----:B------:R-:W-:-:S11]  /*99e0*/  LOP3.LUT R109, R109, 0x1, RZ, 0x3c, !PT ;  /* 0x000000016d6d7812 */ /* 0x000fd600078e3cff */
[----:B------:R-:W-:Y:S05]  /*99f0*/  @P0 BRA `(.L_x_175) ;  /* 0xffffff7800f80947 */ /* 0x000fea000383ffff */
[----:B------:R-:W-:Y:S05]  /*9a00*/  EXIT ;  /* 0x000000000000794d */ /* 0x000fea0003800000 */
.L_x_13:
[----:B------:R-:W-:-:S08]  /*9a10*/  ISETP.NE.AND P0, PT, RZ, UR4, PT ;  /* 0x00000004ff007c0c */ /* 0x000fd0000bf05270 */
[----:B------:R-:W0:-:S00]  /*9a20*/  USETMAXREG.DEALLOC.CTAPOOL 0x28 ;  /* 0x00000028000079c8 */ /* 0x000e0000080e0500 */
[----:B------:R-:W-:Y:S05]  /*9a30*/  @P0 EXIT ;  /* 0x000000000000094d */ /* 0x000fea0003800000 */
[----:B0-----:R-:W-:Y:S01]  /*9a40*/  LOP3.LUT P0, RZ, R3, 0xff, RZ, 0xc0, !PT ;  /* 0x000000ff03ff7812 */ /* 0x001fe2000780c0ff */
[----:B------:R-:W-:Y:S02]  /*9a50*/  IMAD.MOV.U32 R24, RZ, RZ, 0x1 ;  /* 0x00000001ff187424 */ /* 0x000fe400078e00ff */
[----:B------:R-:W-:-:S10]  /*9a60*/  IMAD.MOV.U32 R25, RZ, RZ, RZ ;  /* 0x000000ffff197224 */ /* 0x000fd400078e00ff */
[----:B------:R-:W-:Y:S05]  /*9a70*/  @!P0 BRA `(.L_x_176) ;  /* 0x0000000c00e08947 */ /* 0x000fea0003800000 */
[----:B------:R-:W-:Y:S01]  /*9a80*/  LOP3.LUT P0, RZ, R0, 0x1f, RZ, 0xc0, !PT ;  /* 0x0000001f00ff7812 */ /* 0x000fe2000780c0ff */
[----:B------:R-:W-:Y:S01]  /*9a90*/  ULDC UR37, c[0x0][0x858] ;  /* 0x0002160000257ab9 */ /* 0x000fe20000000800 */
[C---:B------:R-:W-:Y:S01]  /*9aa0*/  ISETP.NE.AND P1, PT, R23.reuse, RZ, PT ;  /* 0x000000ff1700720c */ /* 0x040fe20003f25270 */
[----:B------:R-:W-:Y:S01]  /*9ab0*/  UMOV UR4, 0xffffffff ;  /* 0xffffffff00047882 */ /* 0x000fe20000000000 */
[----:B------:R-:W-:Y:S01]  /*9ac0*/  ISETP.NE.OR P0, PT, R23, RZ, !P0 ;  /* 0x000000ff1700720c */ /* 0x000fe20004705670 */
[----:B------:R-:W-:Y:S01]  /*9ad0*/  BSSY B6, `(.L_x_176) ;  /* 0x00000f2000067945 */ /* 0x000fe20003800000 */
[----:B------:R-:W-:Y:S01]  /*9ae0*/  USHF.L.U32 UR4, UR4, UR37, URZ ;  /* 0x0000002504047299 */ /* 0x000fe2000800063f */
[----:B------:R-:W-:Y:S01]  /*9af0*/  P2R R0, PR, RZ, 0x2 ;  /* 0x00000002ff007803 */ /* 0x000fe20000000000 */
[----:B------:R-:W-:Y:S01]  /*9b00*/  IMAD.MOV.U32 R26, RZ, RZ, 0x1 ;  /* 0x00000001ff1a7424 */ /* 0x000fe200078e00ff */
[----:B------:R-:W-:Y:S01]  /*9b10*/  P2R R28, PR, RZ, 0x1 ;  /* 0x00000001ff1c7803 */ /* 0x000fe20000000000 */
[----:B------:R-:W-:Y:S01]  /*9b20*/  IMAD.MOV.U32 R25, RZ, RZ, RZ ;  /* 0x000000ffff197224 */ /* 0x000fe200078e00ff */
[----:B------:R-:W-:Y:S01]  /*9b30*/  ULDC UR41, c[0x0][0x800] ;  /* 0x0002000000297ab9 */ /* 0x000fe20000000800 */
[----:B------:R-:W-:Y:S01]  /*9b40*/  IMAD.MOV.U32 R24, RZ, RZ, 0x1 ;  /* 0x00000001ff187424 */ /* 0x000fe200078e00ff */
[----:B------:R-:W-:Y:S01]  /*9b50*/  UMOV UR5, 0x1 ;  /* 0x0000000100057882 */ /* 0x000fe20000000000 */
[----:B------:R-:W-:-:S02]  /*9b60*/  UIADD3 UR43, UR39, 0x1, URZ ;  /* 0x00000001272b7890 */ /* 0x000fc4000fffe03f */
[----:B------:R-:W-:Y:S02]  /*9b70*/  ULOP3.LUT UR42, UR40, 0x2, URZ, 0xfc, !UPT ;  /* 0x00000002282a7892 */ /* 0x000fe4000f8efc3f */
[----:B------:R-:W-:Y:S02]  /*9b80*/  UIADD3 UR41, UR41, -0x1, URZ ;  /* 0xffffffff29297890 */ /* 0x000fe4000fffe03f */
[----:B------:R-:W-:Y:S02]  /*9b90*/  USHF.L.U32 UR37, UR5, UR37, URZ ;  /* 0x0000002505257299 */ /* 0x000fe4000800063f */
[----:B------:R-:W-:Y:S01]  /*9ba0*/  ULOP3.LUT UR36, URZ, UR4, URZ, 0x33, !UPT ;  /* 0x000000043f247292 */ /* 0x000fe2000f8e333f */
[----:B------:R-:W-:-:S11]  /*9bb0*/  ULDC.64 UR44, c[0x0][0x198] ;  /* 0x00006600002c7ab9 */ /* 0x000fd60000000a00 */
.L_x_193:
[----:B------:R-:W0:Y:S01]  /*9bc0*/  S2R R0, SR_CgaCtaId ;  /* 0x0000000000007919 */ /* 0x000e220000008800 */
[----:B------:R-:W-:-:S04]  /*9bd0*/  MOV R27, 0x400 ;  /* 0x00000400001b7802 */ /* 0x000fc80000000f00 */
[----:B0-----:R-:W-:-:S05]  /*9be0*/  LEA R27, R0, R27, 0x18 ;  /* 0x0000001b001b7211 */ /* 0x001fca00078ec0ff */
[----:B------:R-:W-:-:S05]  /*9bf0*/  VIADD R0, R27, 0x800 ;  /* 0x000008001b007836 */ /* 0x000fca0000000000 */
[----:B------:R-:W-:-:S13]  /*9c00*/  LOP3.LUT P0, RZ, R0, 0x3ff, RZ, 0xc0, !PT ;  /* 0x000003ff00ff7812 */ /* 0x000fda000780c0ff */
[----:B------:R-:W-:Y:S05]  /*9c10*/  @!P0 BRA `(.L_x_177) ;  /* 0x0000000000408947 */ /* 0x000fea0003800000 */
[----:B------:R-:W-:Y:S01]  /*9c20*/  MOV R14, 0x0 ;  /* 0x00000000000e7802 */ /* 0x000fe20000000f00 */
[----:B------:R-:W-:Y:S01]  /*9c30*/  ULDC.64 UR4, c[0x4][0x70] ;  /* 0x01001c0000047ab9 */ /* 0x000fe20000000a00 */
[----:B------:R-:W-:Y:S01]  /*9c40*/  ULDC.64 UR6, c[0x4][0x8] ;  /* 0x0100020000067ab9 */ /* 0x000fe20000000a00 */
[----:B------:R-:W-:Y:S02]  /*9c50*/  IMAD.U32 R4, RZ, RZ, UR4 ;  /* 0x00000004ff047e24 */ /* 0x000fe4000f8e00ff */
[----:B------:R-:W-:Y:S01]  /*9c60*/  IMAD.U32 R5, RZ, RZ, UR5 ;  /* 0x00000005ff057e24 */ /* 0x000fe2000f8e00ff */
[----:B------:R-:W0:Y:S01]  /*9c70*/  LDC.64 R14, c[0x4][R14] ;  /* 0x010000000e0e7b82 */ /* 0x000e220000000a00 */
[----:B------:R-:W-:Y:S01]  /*9c80*/  ULDC.64 UR4, c[0x4][0x78] ;  /* 0x01001e0000047ab9 */ /* 0x000fe20000000a00 */
[----:B------:R-:W-:Y:S02]  /*9c90*/  IMAD.U32 R10, RZ, RZ, UR6 ;  /* 0x00000006ff0a7e24 */ /* 0x000fe4000f8e00ff */
[----:B------:R-:W-:-:S02]  /*9ca0*/  IMAD.U32 R6, RZ, RZ, UR4 ;  /* 0x00000004ff067e24 */ /* 0x000fc4000f8e00ff */
[----:B------:R-:W-:Y:S02]  /*9cb0*/  IMAD.U32 R7, RZ, RZ, UR5 ;  /* 0x00000005ff077e24 */ /* 0x000fe4000f8e00ff */
[----:B------:R-:W-:Y:S02]  /*9cc0*/  IMAD.U32 R11, RZ, RZ, UR7 ;  /* 0x00000007ff0b7e24 */ /* 0x000fe4000f8e00ff */
[----:B------:R-:W-:Y:S02]  /*9cd0*/  IMAD.MOV.U32 R8, RZ, RZ, 0x70 ;  /* 0x00000070ff087424 */ /* 0x000fe400078e00ff */
[----:B------:R-:W-:Y:S02]  /*9ce0*/  IMAD.MOV.U32 R12, RZ, RZ, 0x1 ;  /* 0x00000001ff0c7424 */ /* 0x000fe400078e00ff */
[----:B------:R-:W-:-:S07]  /*9cf0*/  IMAD.MOV.U32 R13, RZ, RZ, RZ ;  /* 0x000000ffff0d7224 */ /* 0x000fce00078e00ff */
[----:B------:R-:W-:-:S07]  /*9d00*/  LEPC R20, `(.L_x_177) ;  /* 0x000000001014794e */ /* 0x000fce0000000000 */
[----:B0----5:R-:W-:Y:S05]  /*9d10*/  CALL.ABS.NOINC R14 ;  /* 0x000000000e007343 */ /* 0x021fea0003c00000 */
.L_x_177:
        /* <DEDUP_REMOVED lines=19> */
.L_x_178:
[----:B------:R-:W0:Y:S02]  /*9e50*/  LDC R0, c[0x0][0x28c] ;  /* 0x0000a300ff007b82 */ /* 0x000e240000000800 */
[----:B0-----:R-:W-:-:S13]  /*9e60*/  ISETP.GE.AND P0, PT, R0, 0x1, PT ;  /* 0x000000010000780c */ /* 0x001fda0003f06270 */
[----:B------:R-:W-:Y:S05]  /*9e70*/  @!P0 BRA `(.L_x_179) ;  /* 0x0000000400208947 */ /* 0x000fea0003800000 */
[----:B------:R-:W-:Y:S01]  /*9e80*/  BSSY B0, `(.L_x_179) ;  /* 0x0000047000007945 */ /* 0x000fe20003800000 */
[----:B------:R-:W-:Y:S02]  /*9e90*/  IMAD.SHL.U32 R19, R19, 0x80, RZ ;  /* 0x0000008013137824 */ /* 0x000fe400078e00ff */
[----:B------:R-:W-:Y:S02]  /*9ea0*/  IMAD.SHL.U32 R22, R22, 0x40, RZ ;  /* 0x0000004016167824 */ /* 0x000fe400078e00ff */
[----:B------:R-:W-:Y:S02]  /*9eb0*/  IMAD.MOV.U32 R7, RZ, RZ, RZ ;  /* 0x000000ffff077224 */ /* 0x000fe400078e00ff */
[----:B------:R-:W-:Y:S02]  /*9ec0*/  IMAD.U32 R8, RZ, RZ, UR43 ;  /* 0x0000002bff087e24 */ /* 0x000fe4000f8e00ff */
[----:B------:R-:W-:Y:S02]  /*9ed0*/  IMAD.MOV.U32 R0, RZ, RZ, R24 ;  /* 0x000000ffff007224 */ /* 0x000fe400078e0018 */
[----:B------:R-:W-:-:S07]  /*9ee0*/  IMAD.MOV.U32 R4, RZ, RZ, R25 ;  /* 0x000000ffff047224 */ /* 0x000fce00078e0019 */
.L_x_188:
[----:B------:R-:W-:Y:S01]  /*9ef0*/  IMAD R6, R4, 0x8, R27 ;  /* 0x0000000804067824 */ /* 0x000fe200078e021b */
[----:B------:R-:W-:Y:S01]  /*9f00*/  SHF.L.U32 R3, R0, 0x1f, RZ ;  /* 0x0000001f00037819 */ /* 0x000fe200000006ff */
[----:B------:R-:W-:Y:S01]  /*9f10*/  BSSY B1, `(.L_x_180) ;  /* 0x0000005000017945 */ /* 0x000fe20003800000 */
[----:B------:R-:W-:Y:S02]  /*9f20*/  ISETP.NE.AND P1, PT, R23, RZ, PT ;  /* 0x000000ff1700720c */ /* 0x000fe40003f25270 */
[----:B------:R-:W0:Y:S11]  /*9f30*/  SYNCS.PHASECHK.TRANS64.TRYWAIT P0, [R6+URZ+0x28], R3 ;  /* 0x00002803060075a7 */ /* 0x000e36000800017f */
[----:B------:R-:W1:Y:S01]  /*9f40*/  @!P1 LDC R5, c[0x0][0x70c] ;  /* 0x0001c300ff059b82 */ /* 0x000e620000000800 */
[----:B0-----:R-:W-:Y:S05]  /*9f50*/  @!P0 BRA `(.L_x_181) ;  /* 0x0000001000188947 */ /* 0x001fea0003800000 */
.L_x_207:
[----:B------:R-:W-:Y:S05]  /*9f60*/  BSYNC B1 ;  /* 0x0000000000017941 */ /* 0x000fea0003800000 */
.L_x_180:
[----:B------:R-:W-:Y:S01]  /*9f70*/  ISETP.NE.AND P0, PT, R23, RZ, PT ;  /* 0x000000ff1700720c */ /* 0x000fe20003f05270 */
[----:B------:R-:W-:-:S04]  /*9f80*/  UPRMT UR4, UR42, 0x9910, URZ ;  /* 0x000099102a047896 */ /* 0x000fc8000800003f */
[----:B------:R-:W-:-:S08]  /*9f90*/  UISETP.NE.AND UP0, UPT, UR4, 0x2, UPT ;  /* 0x000000020400788c */ /* 0x000fd0000bf05270 */
[----:B-1----:R1:W-:Y:S01]  /*9fa0*/  @!P0 SYNCS.ARRIVE.TRANS64 RZ, [R6+URZ], R5 ;  /* 0x0000000506ff89a7 */ /* 0x0023e2000800003f */
[----:B------:R-:W-:-:S13]  /*9fb0*/  PLOP3.LUT P0, PT, PT, PT, UP0, 0x80, 0x0 ;  /* 0x000000000000781c */ /* 0x000fda0003f0f008 */
[----:B-1----:R-:W-:Y:S05]  /*9fc0*/  @P0 BRA `(.L_x_182) ;  /* 0x0000000000040947 */ /* 0x002fea0003800000 */
[----:B------:R-:W-:Y:S01]  /*9fd0*/  BPT.TRAP 0x1 ;  /* 0x000000040000795c */ /* 0x000fe20000300000 */
.L_x_182:
[----:B------:R-:W-:Y:S01]  /*9fe0*/  ISETP.NE.AND P0, PT, R28, RZ, PT ;  /* 0x000000ff1c00720c */ /* 0x000fe20003f05270 */
[----:B------:R-:W-:-:S12]  /*9ff0*/  BSSY B1, `(.L_x_183) ;  /* 0x0000003000017945 */ /* 0x000fd80003800000 */
[----:B------:R-:W-:Y:S05]  /*a000*/  @P0 BRA `(.L_x_184) ;  /* 0x0000000000040947 */ /* 0x000fea0003800000 */
[----:B------:R-:W-:Y:S01]  /*a010*/  BPT.TRAP 0x1 ;  /* 0x000000040000795c */ /* 0x000fe20000300000 */
.L_x_184:
[----:B------:R-:W-:Y:S05]  /*a020*/  BSYNC B1 ;  /* 0x0000000000017941 */ /* 0x000fea0003800000 */
.L_x_183:
[----:B------:R-:W-:-:S03]  /*a030*/  UMOV UR4, 0xffffffff ;  /* 0xffffffff00047882 */ /* 0x000fc60000000000 */
[----:B------:R-:W-:Y:S05]  /*a040*/  BRA.DIV UR4, `(.L_x_185) ;  /* 0x0000000e04f07947 */ /* 0x000fea000b800000 */
[----:B------:R-:W-:-:S13]  /*a050*/  ELECT P6, URZ, PT ;  /* 0x00000000003f782f */ /* 0x000fda00038c0000 */
.L_x_210:
[----:B------:R-:W-:Y:S04]  /*a060*/  BSSY B1, `(.L_x_186) ;  /* 0x000001f000017945 */ /* 0x000fe80003800000 */
[----:B------:R-:W-:Y:S05]  /*a070*/  @!P6 BRA `(.L_x_187) ;  /* 0x000000000074e947 */ /* 0x000fea0003800000 */
[C-C-:B0-----:R-:W-:Y:S01]  /*a080*/  IMAD R3, R4.reuse, 0x2000, R27.reuse ;  /* 0x0000200004037824 */ /* 0x141fe200078e021b */
[----:B------:R-:W-:Y:S01]  /*a090*/  R2UR UR26, R7 ;  /* 0x00000000071a72ca */ /* 0x000fe200000e0000 */
[----:B------:R-:W-:Y:S01]  /*a0a0*/  IMAD R5, R4, 0x8000, R27 ;  /* 0x0000800004057824 */ /* 0x000fe200078e021b */
[----:B------:R-:W-:Y:S01]  /*a0b0*/  R2UR UR25, R6 ;  /* 0x00000000061972ca */ /* 0x000fe200000e0000 */
[----:B------:R-:W-:Y:S01]  /*a0c0*/  UIADD3 UR4, UP0, UR44, 0xf0, URZ ;  /* 0x000000f02c047890 */ /* 0x000fe2000ff1e03f */
[----:B------:R-:W-:Y:S01]  /*a0d0*/  R2UR UR24, R3 ;  /* 0x00000000031872ca */ /* 0x000fe200000e0000 */
[----:B------:R-:W-:Y:S01]  /*a0e0*/  UIADD3 UR14, UP1, UR44, 0x1f0, URZ ;  /* 0x000001f02c0e7890 */ /* 0x000fe2000ff3e03f */
[----:B------:R-:W-:Y:S01]  /*a0f0*/  R2UR UR8, R5 ;  /* 0x00000000050872ca */ /* 0x000fe200000e0000 */
[----:B------:R-:W-:Y:S01]  /*a100*/  UIADD3.X UR5, URZ, UR45, URZ, UP0, !UPT ;  /* 0x0000002d3f057290 */ /* 0x000fe200087fe43f */
[----:B------:R-:W-:Y:S01]  /*a110*/  R2UR UR28, R18 ;  /* 0x00000000121c72ca */ /* 0x000fe200000e0000 */
[----:B------:R-:W-:Y:S01]  /*a120*/  UIADD3.X UR15, URZ, UR45, URZ, UP1, !UPT ;  /* 0x0000002d3f0f7290 */ /* 0x000fe20008ffe43f */
[----:B------:R-:W-:Y:S01]  /*a130*/  R2UR UR27, R22 ;  /* 0x00000000161b72ca */ /* 0x000fe200000e0000 */
[----:B------:R-:W-:Y:S01]  /*a140*/  UMOV UR6, 0x0 ;  /* 0x0000000000067882 */ /* 0x000fe20000000000 */
[----:B------:R-:W-:Y:S01]  /*a150*/  R2UR UR19, R19 ;  /* 0x00000000131372ca */ /* 0x000fe200000e0000 */
[----:B------:R-:W-:Y:S01]  /*a160*/  UIADD3 UR10, UR26, 0x40, URZ ;  /* 0x000000401a0a7890 */ /* 0x000fe2000fffe03f */
[----:B------:R-:W-:Y:S01]  /*a170*/  UMOV UR7, 0x10000000 ;  /* 0x1000000000077882 */ /* 0x000fe20000000000 */
[----:B------:R-:W-:-:S02]  /*a180*/  UMOV UR17, UR25 ;  /* 0x0000001900117c82 */ /* 0x000fc40008000000 */
[----:B------:R-:W-:Y:S02]  /*a190*/  UIADD3 UR24, UR24, 0x800, URZ ;  /* 0x0000080018187890 */ /* 0x000fe4000fffe03f */
[----:B------:R-:W-:Y:S02]  /*a1a0*/  UIADD3 UR16, UR8, 0xa800, URZ ;  /* 0x0000a80008107890 */ /* 0x000fe4000fffe03f */
[----:B------:R-:W-:Y:S01]  /*a1b0*/  UIADD3 UR8, UR8, 0xe800, URZ ;  /* 0x0000e80008087890 */ /* 0x000fe2000fffe03f */
[----:B------:R-:W-:Y:S01]  /*a1c0*/  UMOV UR18, UR26 ;  /* 0x0000001a00127c82 */ /* 0x000fe20008000000 */
[----:B------:R-:W-:Y:S01]  /*a1d0*/  UMOV UR20, UR28 ;  /* 0x0000001c00147c82 */ /* 0x000fe20008000000 */
[----:B------:R-:W-:Y:S02]  /*a1e0*/  UMOV UR9, UR25 ;  /* 0x0000001900097c82 */ /* 0x000fe40008000000 */
[----:B------:R1:W-:Y:S01]  /*a1f0*/  UTMALDG.3D [UR24], [UR4], desc[UR6] ;  /* 0x00000618040075b4 */ /* 0x0003e20008011000 */
[----:B------:R-:W-:Y:S01]  /*a200*/  UMOV UR12, UR28 ;  /* 0x0000001c000c7c82 */ /* 0x000fe20008000000 */
[----:B------:R-:W-:Y:S01]  /*a210*/  UMOV UR11, UR19 ;  /* 0x00000013000b7c82 */ /* 0x000fe20008000000 */
[----:B------:R1:W-:Y:S01]  /*a220*/  UTMALDG.3D [UR16], [UR14], desc[UR6] ;  /* 0x000006100e0075b4 */ /* 0x0003e20008011000 */
[----:B------:R1:W-:Y:S02]  /*a230*/  UTMALDG.3D [UR8], [UR14], desc[UR6] ;  /* 0x000006080e0075b4 */ /* 0x0003e40008011000 */
[----:B-1----:R-:W-:Y:S01]  /*a240*/  NOP ;  /* 0x0000000000007918 */ /* 0x002fe20000000000 */
.L_x_187:
[----:B------:R-:W-:Y:S05]  /*a250*/  BSYNC B1 ;  /* 0x0000000000017941 */ /* 0x000fea0003800000 */
.L_x_186:
[----:B------:R-:W-:Y:S02]  /*a260*/  VIADD R8, R8, 0xffffffff ;  /* 0xffffffff08087836 */ /* 0x000fe40000000000 */
[----:B------:R-:W-:Y:S02]  /*a270*/  VIADD R4, R4, 0x1 ;  /* 0x0000000104047836 */ /* 0x000fe40000000000 */
[----:B------:R-:W-:Y:S01]  /*a280*/  VIADD R7, R7, 0x80 ;  /* 0x0000008007077836 */ /* 0x000fe20000000000 */
[----:B------:R-:W-:Y:S02]  /*a290*/  ISETP.GT.AND P1, PT, R8, 0x1, PT ;  /* 0x000000010800780c */ /* 0x000fe40003f24270 */
[----:B------:R-:W-:-:S04]  /*a2a0*/  ISETP.NE.AND P0, PT, R4, 0x5, PT ;  /* 0x000000050400780c */ /* 0x000fc80003f05270 */
[----:B0-----:R-:W-:Y:S02]  /*a2b0*/  SEL R3, RZ, 0x1, P0 ;  /* 0x00000001ff037807 */ /* 0x001fe40000000000 */
[----:B------:R-:W-:Y:S02]  /*a2c0*/  SEL R4, R4, RZ, P0 ;  /* 0x000000ff04047207 */ /* 0x000fe40000000000 */
[----:B------:R-:W-:-:S03]  /*a2d0*/  LOP3.LUT R0, R0, R3, RZ, 0x3c, !PT ;  /* 0x0000000300007212 */ /* 0x000fc600078e3cff */
[----:B------:R-:W-:Y:S05]  /*a2e0*/  @P1 BRA `(.L_x_188) ;  /* 0xfffffffc00001947 */ /* 0x000fea000383ffff */
[----:B------:R-:W-:Y:S05]  /*a2f0*/  BSYNC B0 ;  /* 0x0000000000007941 */ /* 0x000fea0003800000 */
.L_x_179:
[----:B------:R-:W-:Y:S01]  /*a300*/  VIADD R0, R25, UR39 ;  /* 0x0000002719007c36 */ /* 0x000fe20008000000 */
[----:B------:R-:W-:Y:S01]  /*a310*/  LOP3.LUT P1, RZ, R26, 0xff, RZ, 0xc0, !PT ;  /* 0x000000ff1aff7812 */ /* 0x000fe2000782c0ff */
[----:B------:R-:W-:Y:S01]  /*a320*/  IMAD.U32 R3, RZ, RZ, UR39 ;  /* 0x00000027ff037e24 */ /* 0x000fe2000f8e00ff */
[----:B------:R-:W-:Y:S01]  /*a330*/  IADD3 R16, P2, R16, UR50, RZ ;  /* 0x0000003210107c10 */ /* 0x000fe2000ff5e0ff */
[----:B------:R-:W-:Y:S01]  /*a340*/  ULDC.64 UR4, c[0x0][0x850] ;  /* 0x0002140000047ab9 */ /* 0x000fe20000000a00 */
[C---:B------:R-:W-:Y:S01]  /*a350*/  ISETP.GT.U32.AND P0, PT, R0.reuse, 0x4, PT ;  /* 0x000000040000780c */ /* 0x040fe20003f04070 */
[----:B------:R-:W-:Y:S01]  /*a360*/  UISETP.GE.U32.AND UP0, UPT, UR39, 0x5, UPT ;  /* 0x000000052700788c */ /* 0x000fe2000bf06070 */
[----:B------:R-:W-:Y:S01]  /*a370*/  IADD3.X R17, R17, UR38, RZ, P2, !PT ;  /* 0x0000002611117c10 */ /* 0x000fe200097fe4ff */
[----:B------:R-:W-:Y:S01]  /*a380*/  IMAD.WIDE.U32 R4, R0, -0x33333333, RZ ;  /* 0xcccccccd00047825 */ /* 0x000fe200078e00ff */
[----:B------:R-:W-:Y:S01]  /*a390*/  ISETP.LT.U32.AND P0, PT, R3, 0x5, P0 ;  /* 0x000000050300780c */ /* 0x000fe20000701070 */
[----:B------:R-:W-:Y:S01]  /*a3a0*/  BSSY B0, `(.L_x_189) ;  /* 0x0000062000007945 */ /* 0x000fe20003800000 */
[----:B------:R-:W-:Y:S01]  /*a3b0*/  PRMT R26, RZ, 0x7610, R26 ;  /* 0x00007610ff1a7816 */ /* 0x000fe2000000001a */
[----:B------:R-:W-:Y:S01]  /*a3c0*/  IMAD.MOV.U32 R22, RZ, RZ, -0x1 ;  /* 0xffffffffff167424 */ /* 0x000fe200078e00ff */
[----:B------:R-:W-:Y:S01]  /*a3d0*/  SEL R3, RZ, 0x1, !P0 ;  /* 0x00000001ff037807 */ /* 0x000fe20004000000 */
[----:B------:R0:W-:Y:S01]  /*a3e0*/  @P1 SYNCS.ARRIVE.TRANS64.A1T0 RZ, [R27+URZ+0x88], RZ ;  /* 0x000088ff1bff19a7 */ /* 0x0001e2000810003f */
[----:B------:R-:W-:Y:S01]  /*a3f0*/  ISETP.GE.U32.AND P0, PT, R16, UR4, PT ;  /* 0x0000000410007c0c */ /* 0x000fe2000bf06070 */
[----:B------:R-:W-:Y:S01]  /*a400*/  IMAD.MOV.U32 R19, RZ, RZ, -0x1 ;  /* 0xffffffffff137424 */ /* 0x000fe200078e00ff */
[----:B------:R-:W-:Y:S01]  /*a410*/  PLOP3.LUT P1, PT, PT, PT, UP0, 0x80, 0x0 ;  /* 0x000000000000781c */ /* 0x000fe20003f2f008 */
[----:B------:R-:W-:Y:S01]  /*a420*/  IMAD.MOV.U32 R18, RZ, RZ, -0x1 ;  /* 0xffffffffff127424 */ /* 0x000fe200078e00ff */
[----:B------:R-:W-:-:S02]  /*a430*/  ISETP.GE.U32.AND.EX P0, PT, R17, UR5, PT, P0 ;  /* 0x0000000511007c0c */ /* 0x000fc4000bf06100 */
[----:B------:R-:W-:Y:S02]  /*a440*/  SHF.R.U32.HI R5, RZ, 0x2, R5 ;  /* 0x00000002ff057819 */ /* 0x000fe40000011605 */
[----:B------:R-:W-:-:S03]  /*a450*/  LOP3.LUT R24, R24, R3, RZ, 0x3c, !PT ;  /* 0x0000000318187212 */ /* 0x000fc600078e3cff */
[--C-:B------:R-:W-:Y:S01]  /*a460*/  IMAD R25, R5, -0x5, R0.reuse ;  /* 0xfffffffb05197824 */ /* 0x100fe200078e0200 */
[----:B------:R-:W-:-:S03]  /*a470*/  PRMT R0, RZ, 0x7610, R0 ;  /* 0x00007610ff007816 */ /* 0x000fc60000000000 */
[----:B------:R-:W-:Y:S02]  /*a480*/  @P1 LOP3.LUT R24, R24, 0x1, R5, 0x78, !PT ;  /* 0x0000000118181812 */ /* 0x000fe400078e7805 */
[----:B0-----:R-:W-:Y:S05]  /*a490*/  @P0 BRA `(.L_x_190) ;  /* 0x0000000400480947 */ /* 0x001fea0003800000 */
[----:B------:R-:W-:Y:S01]  /*a4a0*/  ULDC.64 UR4, c[0x0][0x828] ;  /* 0x00020a0000047ab9 */ /* 0x000fe20000000a00 */
[----:B------:R-:W0:Y:S01]  /*a4b0*/  S2R R3, SR_CTAID.X ;  /* 0x0000000000037919 */ /* 0x000e220000002500 */
[----:B------:R-:W-:Y:S01]  /*a4c0*/  ISETP.NE.U32.AND P0, PT, RZ, UR4, PT ;  /* 0x00000004ff007c0c */ /* 0x000fe2000bf05070 */
[----:B------:R-:W-:Y:S01]  /*a4d0*/  ULDC UR7, c[0x0][0x830] ;  /* 0x00020c0000077ab9 */ /* 0x000fe20000000800 */
[----:B------:R-:W-:Y:S01]  /*a4e0*/  IMAD.MOV.U32 R4, RZ, RZ, R16 ;  /* 0x000000ffff047224 */ /* 0x000fe200078e0010 */
[----:B------:R-:W1:Y:S01]  /*a4f0*/  S2R R0, SR_CTAID.Y ;  /* 0x0000000000007919 */ /* 0x000e620000002600 */
[----:B------:R-:W-:Y:S01]  /*a500*/  ISETP.NE.AND.EX P0, PT, RZ, UR5, PT, P0 ;  /* 0x00000005ff007c0c */ /* 0x000fe2000bf05300 */
[----:B------:R-:W-:-:S12]  /*a510*/  IMAD.MOV.U32 R5, RZ, RZ, R17 ;  /* 0x000000ffff057224 */ /* 0x000fd800078e0011 */
[----:B------:R-:W-:Y:S05]  /*a520*/  @!P0 BRA `(.L_x_191) ;  /* 0x0000000000288947 */ /* 0x000fea0003800000 */
[----:B------:R-:W-:Y:S02]  /*a530*/  ULDC UR6, c[0x0][0x834] ;  /* 0x00020d0000067ab9 */ /* 0x000fe40000000800 */
[----:B------:R-:W-:-:S05]  /*a540*/  IADD3 R9, P0, R16, UR6, RZ ;  /* 0x0000000610097c10 */ /* 0x000fca000ff1e0ff */
[----:B------:R-:W-:-:S04]  /*a550*/  IMAD.X R11, RZ, RZ, R17, P0 ;  /* 0x000000ffff0b7224 */ /* 0x000fc800000e0611 */
[----:B------:R-:W-:-:S04]  /*a560*/  IMAD.WIDE.U32 R6, R11, UR4, RZ ;  /* 0x000000040b067c25 */ /* 0x000fc8000f8e00ff */
[----:B------:R-:W-:-:S04]  /*a570*/  IMAD.WIDE.U32 R6, P0, R9, UR5, R6 ;  /* 0x0000000509067c25 */ /* 0x000fc8000f800006 */
[----:B------:R-:W-:-:S04]  /*a580*/  IMAD.WIDE.U32 R8, R9, UR4, RZ ;  /* 0x0000000409087c25 */ /* 0x000fc8000f8e00ff */
[----:B------:R-:W-:Y:S01]  /*a590*/  IMAD.X R5, RZ, RZ, RZ, P0 ;  /* 0x000000ffff057224 */ /* 0x000fe200000e06ff */
[----:B------:R-:W-:Y:S01]  /*a5a0*/  IADD3 RZ, P0, R9, R6, RZ ;  /* 0x0000000609ff7210 */ /* 0x000fe20007f1e0ff */
[----:B------:R-:W-:-:S04]  /*a5b0*/  IMAD.MOV.U32 R4, RZ, RZ, R7 ;  /* 0x000000ffff047224 */ /* 0x000fc800078e0007 */
[----:B------:R-:W-:-:S08]  /*a5c0*/  IMAD.WIDE.U32.X R4, R11, UR5, R4, P0 ;  /* 0x000000050b047c25 */ /* 0x000fd000080e0404 */
.L_x_191:
[--C-:B------:R-:W-:Y:S01]  /*a5d0*/  SHF.R.U64 R18, R4, UR7, R5.reuse ;  /* 0x0000000704127c19 */ /* 0x100fe20008001205 */
[----:B------:R-:W-:Y:S01]  /*a5e0*/  ULDC.64 UR4, c[0x0][0x820] ;  /* 0x0002080000047ab9 */ /* 0x000fe20000000a00 */
[----:B------:R-:W-:Y:S01]  /*a5f0*/  SHF.R.U32.HI R4, RZ, UR7, R5 ;  /* 0x00000007ff047c19 */ /* 0x000fe20008011605 */
[----:B------:R-:W-:Y:S01]  /*a600*/  ULDC.64 UR8, c[0x0][0x840] ;  /* 0x0002100000087ab9 */ /* 0x000fe20000000a00 */
[----:B------:R-:W-:Y:S01]  /*a610*/  IADD3 R7, P0, RZ, -R18, RZ ;  /* 0x80000012ff077210 */ /* 0x000fe20007f1e0ff */
[----:B------:R-:W2:Y:S01]  /*a620*/  LDC R13, c[0x0][0x148] ;  /* 0x00005200ff0d7b82 */ /* 0x000ea20000000800 */
[----:B0-----:R-:W-:Y:S01]  /*a630*/  I2FP.F32.U32 R8, R3 ;  /* 0x0000000300087245 */ /* 0x001fe20000201000 */
[----:B------:R-:W-:Y:S02]  /*a640*/  ULDC UR6, c[0x0][0x808] ;  /* 0x0002020000067ab9 */ /* 0x000fe40000000800 */
[----:B------:R-:W-:Y:S01]  /*a650*/  IMAD.X R4, RZ, RZ, ~R4, P0 ;  /* 0x000000ffff047224 */ /* 0x000fe200000e0e04 */
[----:B------:R-:W-:-:S03]  /*a660*/  ISETP.NE.U32.AND P0, PT, RZ, UR8, PT ;  /* 0x00000008ff007c0c */ /* 0x000fc6000bf05070 */
[----:B------:R-:W-:Y:S01]  /*a670*/  IMAD R6, R4, UR4, RZ ;  /* 0x0000000404067c24 */ /* 0x000fe2000f8e02ff */
[----:B------:R-:W-:Y:S01]  /*a680*/  ISETP.NE.AND.EX P0, PT, RZ, UR9, PT, P0 ;  /* 0x00000009ff007c0c */ /* 0x000fe2000bf05300 */
[----:B------:R-:W-:Y:S01]  /*a690*/  IMAD.WIDE.U32 R4, R7, UR4, R16 ;  /* 0x0000000407047c25 */ /* 0x000fe2000f8e0010 */
[----:B------:R-:W-:-:S03]  /*a6a0*/  ULDC UR4, c[0x0][0x150] ;  /* 0x0000540000047ab9 */ /* 0x000fc60000000800 */
[----:B------:R-:W-:Y:S01]  /*a6b0*/  FMUL R8, R8, UR4 ;  /* 0x0000000408087c20 */ /* 0x000fe20008400000 */
[----:B------:R-:W-:Y:S01]  /*a6c0*/  IMAD R7, R7, UR5, R6 ;  /* 0x0000000507077c24 */ /* 0x000fe2000f8e0206 */
[----:B------:R-:W-:Y:S01]  /*a6d0*/  ULDC UR4, c[0x0][0x818] ;  /* 0x0002060000047ab9 */ /* 0x000fe20000000800 */
[----:B------:R-:W0:Y:S01]  /*a6e0*/  LDC R6, c[0x0][0x144] ;  /* 0x00005100ff067b82 */ /* 0x000e220000000800 */
[----:B------:R-:W-:Y:S01]  /*a6f0*/  ULDC UR5, c[0x0][0x154] ;  /* 0x0000550000057ab9 */ /* 0x000fe20000000800 */
[----:B------:R-:W-:Y:S01]  /*a700*/  IMAD.IADD R5, R5, 0x1, R7 ;  /* 0x0000000105057824 */ /* 0x000fe200078e0207 */
[----:B------:R-:W3:Y:S04]  /*a710*/  F2I.U32.TRUNC.NTZ R8, R8 ;  /* 0x0000000800087305 */ /* 0x000ee8000020f000 */
[----:B------:R-:W-:-:S02]  /*a720*/  SHF.R.U64 R10, R4, UR4, R5 ;  /* 0x00000004040a7c19 */ /* 0x000fc40008001205 */
[----:B-1----:R-:W-:Y:S02]  /*a730*/  I2FP.F32.U32 R4, R0 ;  /* 0x0000000000047245 */ /* 0x002fe40000201000 */
[----:B------:R-:W-:Y:S01]  /*a740*/  SHF.R.U32.HI R5, RZ, UR4, R5 ;  /* 0x00000004ff057c19 */ /* 0x000fe20008011605 */
[----:B------:R-:W-:Y:S02]  /*a750*/  ULDC UR4, c[0x0][0x858] ;  /* 0x0002160000047ab9 */ /* 0x000fe40000000800 */
[----:B------:R-:W-:Y:S01]  /*a760*/  FMUL R7, R4, UR5 ;  /* 0x0000000504077c20 */ /* 0x000fe20008400000 */
[--C-:B------:R-:W-:Y:S02]  /*a770*/  SHF.R.U64 R12, R10, UR6, R5.reuse ;  /* 0x000000060a0c7c19 */ /* 0x100fe40008001205 */
[----:B------:R-:W-:Y:S01]  /*a780*/  SHF.R.U32.HI R5, RZ, UR6, R5 ;  /* 0x00000006ff057c19 */ /* 0x000fe20008011605 */
[----:B------:R1:W4:Y:S01]  /*a790*/  F2I.U32.TRUNC.NTZ R14, R7 ;  /* 0x00000007000e7305 */ /* 0x000322000020f000 */
[----:B---3--:R-:W-:-:S02]  /*a7a0*/  IMAD.MOV R8, RZ, RZ, -R8 ;  /* 0x000000ffff087224 */ /* 0x008fc400078e0a08 */
[--C-:B------:R-:W-:Y:S02]  /*a7b0*/  SHF.R.U64 R11, R12, UR4, R5.reuse ;  /* 0x000000040c0b7c19 */ /* 0x100fe40008001205 */
[----:B------:R-:W-:Y:S01]  /*a7c0*/  SHF.R.U32.HI R5, RZ, UR4, R5 ;  /* 0x00000004ff057c19 */ /* 0x000fe20008011605 */
[----:B0-----:R-:W-:Y:S02]  /*a7d0*/  IMAD R3, R6, R8, R3 ;  /* 0x0000000806037224 */ /* 0x001fe400078e0203 */
[----:B------:R-:W-:Y:S01]  /*a7e0*/  IMAD.MOV.U32 R4, RZ, RZ, R11 ;  /* 0x000000ffff047224 */ /* 0x000fe200078e000b */
[----:B-12-4-:R-:W-:Y:S06]  /*a7f0*/  @!P0 BRA `(.L_x_192) ;  /* 0x0000000000288947 */ /* 0x016fec0003800000 */
        /* <DEDUP_REMOVED lines=10> */
.L_x_192:
[----:B------:R-:W-:Y:S01]  /*a8a0*/  ISETP.NE.AND P0, PT, R2, 0x1, PT ;  /* 0x000000010200780c */ /* 0x000fe20003f05270 */
[----:B------:R-:W-:Y:S01]  /*a8b0*/  ULDC UR4, c[0x0][0x848] ;  /* 0x0002120000047ab9 */ /* 0x000fe20000000800 */
[----:B------:R-:W-:Y:S01]  /*a8c0*/  IMAD.MOV R14, RZ, RZ, -R14 ;  /* 0x000000ffff0e7224 */ /* 0x000fe200078e0a0e */
[----:B------:R-:W-:Y:S01]  /*a8d0*/  SHF.R.U64 R5, R4, UR4, R5 ;  /* 0x0000000404057c19 */ /* 0x000fe20008001205 */
[----:B------:R-:W-:Y:S01]  /*a8e0*/  ULDC UR4, c[0x0][0x838] ;  /* 0x00020e0000047ab9 */ /* 0x000fe20000000800 */
[----:B------:R-:W-:Y:S01]  /*a8f0*/  LOP3.LUT R12, R12, UR36, RZ, 0xc0, !PT ;  /* 0x000000240c0c7c12 */ /* 0x000fe2000f8ec0ff */
[----:B------:R-:W-:Y:S01]  /*a900*/  ULDC UR5, c[0x0][0x810] ;  /* 0x0002040000057ab9 */ /* 0x000fe20000000800 */
[----:B------:R-:W-:-:S03]  /*a910*/  LOP3.LUT R22, R10, UR41, RZ, 0xc0, !PT ;  /* 0x000000290a167c12 */ /* 0x000fc6000f8ec0ff */
[----:B------:R-:W-:-:S03]  /*a920*/  IMAD R12, R5, UR37, R12 ;  /* 0x00000025050c7c24 */ /* 0x000fc6000f8e020c */
[----:B------:R-:W-:Y:S02]  /*a930*/  @P0 IMAD R3, R13, R14, R0 ;  /* 0x0000000e0d030224 */ /* 0x000fe400078e0200 */
[----:B------:R-:W-:Y:S02]  /*a940*/  IMAD.MOV R0, RZ, RZ, -R5 ;  /* 0x000000ffff007224 */ /* 0x000fe400078e0a05 */
[----:B------:R-:W-:Y:S02]  /*a950*/  IMAD R3, R12, UR5, R3 ;  /* 0x000000050c037c24 */ /* 0x000fe4000f8e0203 */
[----:B------:R-:W-:Y:S01]  /*a960*/  IMAD R11, R0, UR4, R11 ;  /* 0x00000004000b7c24 */ /* 0x000fe2000f8e020b */
[----:B------:R-:W-:Y:S01]  /*a970*/  ULDC UR4, c[0x0][0x800] ;  /* 0x0002000000047ab9 */ /* 0x000fe20000000800 */
[----:B------:R-:W-:Y:S02]  /*a980*/  IMAD.MOV.U32 R0, RZ, RZ, 0x1 ;  /* 0x00000001ff007424 */ /* 0x000fe400078e00ff */
[----:B------:R-:W-:-:S05]  /*a990*/  IMAD R22, R11, UR4, R22 ;  /* 0x000000040b167c24 */ /* 0x000fca000f8e0216 */
[----:B------:R-:W-:Y:S02]  /*a9a0*/  SEL R19, R22, R3, !P0 ;  /* 0x0000000316137207 */ /* 0x000fe40004000000 */
[----:B------:R-:W-:-:S07]  /*a9b0*/  SEL R22, R3, R22, !P0 ;  /* 0x0000001603167207 */ /* 0x000fce0004000000 */
.L_x_190:
[----:B------:R-:W-:Y:S05]  /*a9c0*/  BSYNC B0 ;  /* 0x0000000000007941 */ /* 0x000fea0003800000 */
.L_x_189:
[----:B------:R-:W-:-:S13]  /*a9d0*/  LOP3.LUT P0, RZ, R0, 0xff, RZ, 0xc0, !PT ;  /* 0x000000ff00ff7812 */ /* 0x000fda000780c0ff */
[----:B------:R-:W-:Y:S05]  /*a9e0*/  @P0 BRA `(.L_x_193) ;  /* 0xfffffff000740947 */ /* 0x000fea000383ffff */
[----:B------:R-:W-:Y:S05]  /*a9f0*/  BSYNC B6 ;  /* 0x0000000000067941 */ /* 0x000fea0003800000 */
.L_x_176:
[----:B------:R-:W-:-:S03]  /*aa00*/  UMOV UR4, 0xffffffff ;  /* 0xffffffff00047882 */ /* 0x000fc60000000000 */
[----:B------:R-:W-:Y:S05]  /*aa10*/  BRA.DIV UR4, `(.L_x_194) ;  /* 0x00000006049c7947 */ /* 0x000fea000b800000 */
[----:B------:R-:W-:-:S13]  /*aa20*/  ELECT P6, URZ, PT ;  /* 0x00000000003f782f */ /* 0x000fda00038c0000 */
.L_x_213:
[----:B------:R-:W-:Y:S04]  /*aa30*/  BSSY B0, `(.L_x_195) ;  /* 0x0000035000007945 */ /* 0x000fe80003800000 */
[----:B------:R-:W-:Y:S05]  /*aa40*/  @!P6 BRA `(.L_x_196) ;  /* 0x0000000000cce947 */ /* 0x000fea0003800000 */
[----:B------:R-:W-:-:S04]  /*aa50*/  ULOP3.LUT UR4, UR40, 0x2, URZ, 0xfc, !UPT ;  /* 0x0000000228047892 */ /* 0x000fc8000f8efc3f */
[----:B------:R-:W-:-:S06]  /*aa60*/  UISETP.NE.AND UP0, UPT, UR4, 0x3, UPT ;  /* 0x000000030400788c */ /* 0x000fcc000bf05270 */
[----:B------:R-:W-:-:S13]  /*aa70*/  PLOP3.LUT P0, PT, PT, PT, UP0, 0x80, 0x0 ;  /* 0x000000000000781c */ /* 0x000fda0003f0f008 */
[----:B------:R-:W-:Y:S05]  /*aa80*/  @!P0 BRA `(.L_x_197) ;  /* 0x0000000000048947 */ /* 0x000fea0003800000 */
[----:B------:R-:W-:Y:S01]  /*aa90*/  BPT.TRAP 0x1 ;  /* 0x000000040000795c */ /* 0x000fe20000300000 */
.L_x_197:
[----:B------:R-:W0:Y:S01]  /*aaa0*/  S2R R3, SR_CgaCtaId ;  /* 0x0000000000037919 */ /* 0x000e220000008800 */
[----:B------:R-:W-:Y:S02]  /*aab0*/  MOV R0, 0x400 ;  /* 0x0000040000007802 */ /* 0x000fe40000000f00 */
[----:B------:R-:W-:Y:S02]  /*aac0*/  SHF.L.U32 R2, R24, 0x1f, RZ ;  /* 0x0000001f18027819 */ /* 0x000fe400000006ff */
[----:B0-----:R-:W-:-:S05]  /*aad0*/  LEA R0, R3, R0, 0x18 ;  /* 0x0000000003007211 */ /* 0x001fca00078ec0ff */
[----:B------:R-:W-:-:S04]  /*aae0*/  VIADD R0, R0, 0x28 ;  /* 0x0000002800007836 */ /* 0x000fc80000000000 */
[C---:B------:R-:W-:Y:S02]  /*aaf0*/  IMAD R5, R25.reuse, 0x8, R0 ;  /* 0x0000000819057824 */ /* 0x040fe400078e0200 */
[----:B------:R-:W-:Y:S02]  /*ab00*/  VIADD R25, R25, 0x1 ;  /* 0x0000000119197836 */ /* 0x000fe40000000000 */
[----:B------:R-:W0:Y:S03]  /*ab10*/  SYNCS.PHASECHK.TRANS64.TRYWAIT P0, [R5+URZ], R2 ;  /* 0x00000002050075a7 */ /* 0x000e26000800017f */
[----:B------:R-:W-:-:S04]  /*ab20*/  ISETP.NE.AND P1, PT, R25, 0x5, PT ;  /* 0x000000051900780c */ /* 0x000fc80003f25270 */
[----:B------:R-:W-:Y:S02]  /*ab30*/  SEL R3, RZ, 0x1, P1 ;  /* 0x00000001ff037807 */ /* 0x000fe40000800000 */
[----:B------:R-:W-:Y:S02]  /*ab40*/  SEL R25, R25, RZ, P1 ;  /* 0x000000ff19197207 */ /* 0x000fe40000800000 */
[----:B------:R-:W-:-:S03]  /*ab50*/  LOP3.LUT R24, R24, R3, RZ, 0x3c, !PT ;  /* 0x0000000318187212 */ /* 0x000fc600078e3cff */
[----:B------:R-:W-:Y:S01]  /*ab60*/  IMAD R7, R25, 0x8, R0 ;  /* 0x0000000819077824 */ /* 0x000fe200078e0200 */
[----:B------:R-:W-:Y:S01]  /*ab70*/  SHF.L.U32 R4, R24, 0x1f, RZ ;  /* 0x0000001f18047819 */ /* 0x000fe200000006ff */
[----:B0-----:R-:W-:Y:S06]  /*ab80*/  @!P0 BRA `(.L_x_198) ;  /* 0x0000000400608947 */ /* 0x001fec0003800000 */
.L_x_214:
[----:B------:R-:W1:Y:S01]  /*ab90*/  SYNCS.PHASECHK.TRANS64.TRYWAIT P0, [R7+URZ], R4 ;  /* 0x00000004070075a7 */ /* 0x000e62000800017f */
[----:B0-----:R-:W-:-:S05]  /*aba0*/  VIADD R2, R25, 0x1 ;  /* 0x0000000119027836 */ /* 0x001fca0000000000 */
[----:B------:R-:W-:-:S04]  /*abb0*/  ISETP.NE.AND P1, PT, R2, 0x5, PT ;  /* 0x000000050200780c */ /* 0x000fc80003f25270 */
[----:B------:R-:W-:Y:S02]  /*abc0*/  SEL R3, RZ, 0x1, P1 ;  /* 0x00000001ff037807 */ /* 0x000fe40000800000 */
[----:B------:R-:W-:Y:S02]  /*abd0*/  SEL R9, R2, RZ, P1 ;  /* 0x000000ff02097207 */ /* 0x000fe40000800000 */
[----:B------:R-:W-:-:S03]  /*abe0*/  LOP3.LUT R24, R24, R3, RZ, 0x3c, !PT ;  /* 0x0000000318187212 */ /* 0x000fc600078e3cff */
[----:B------:R-:W-:Y:S01]  /*abf0*/  IMAD R8, R9, 0x8, R0 ;  /* 0x0000000809087824 */ /* 0x000fe200078e0200 */
[----:B------:R-:W-:Y:S01]  /*ac00*/  SHF.L.U32 R5, R24, 0x1f, RZ ;  /* 0x0000001f18057819 */ /* 0x000fe200000006ff */
[----:B-1----:R-:W-:Y:S06]  /*ac10*/  @!P0 BRA `(.L_x_199) ;  /* 0x0000000400508947 */ /* 0x002fec0003800000 */
.L_x_215:
[----:B------:R-:W1:Y:S01]  /*ac20*/  SYNCS.PHASECHK.TRANS64.TRYWAIT P0, [R8+URZ], R5 ;  /* 0x00000005080075a7 */ /* 0x000e62000800017f */
[----:B------:R-:W-:-:S05]  /*ac30*/  VIADD R2, R9, 0x1 ;  /* 0x0000000109027836 */ /* 0x000fca0000000000 */
[----:B------:R-:W-:-:S04]  /*ac40*/  ISETP.NE.AND P1, PT, R2, 0x5, PT ;  /* 0x000000050200780c */ /* 0x000fc80003f25270 */
[----:B------:R-:W-:Y:S02]  /*ac50*/  SEL R3, RZ, 0x1, P1 ;  /* 0x00000001ff037807 */ /* 0x000fe40000800000 */
[----:B0-----:R-:W-:Y:S02]  /*ac60*/  SEL R7, R2, RZ, P1 ;  /* 0x000000ff02077207 */ /* 0x001fe40000800000 */
[----:B------:R-:W-:-:S03]  /*ac70*/  LOP3.LUT R9, R24, R3, RZ, 0x3c, !PT ;  /* 0x0000000318097212 */ /* 0x000fc600078e3cff */
[----:B------:R-:W-:Y:S01]  /*ac80*/  IMAD R11, R7, 0x8, R0 ;  /* 0x00000008070b7824 */ /* 0x000fe200078e0200 */
[----:B------:R-:W-:Y:S01]  /*ac90*/  SHF.L.U32 R6, R9, 0x1f, RZ ;  /* 0x0000001f09067819 */ /* 0x000fe200000006ff */
[----:B-1----:R-:W-:Y:S06]  /*aca0*/  @!P0 BRA `(.L_x_200) ;  /* 0x0000000400408947 */ /* 0x002fec0003800000 */
.L_x_216:
[----:B------:R-:W1:Y:S01]  /*acb0*/  SYNCS.PHASECHK.TRANS64.TRYWAIT P0, [R11+URZ], R6 ;  /* 0x000000060b0075a7 */ /* 0x000e62000800017f */
[----:B------:R-:W-:-:S05]  /*acc0*/  VIADD R2, R7, 0x1 ;  /* 0x0000000107027836 */ /* 0x000fca0000000000 */
[----:B------:R-:W-:-:S04]  /*acd0*/  ISETP.NE.AND P1, PT, R2, 0x5, PT ;  /* 0x000000050200780c */ /* 0x000fc80003f25270 */
[----:B------:R-:W-:Y:S02]  /*ace0*/  SEL R4, RZ, 0x1, P1 ;  /* 0x00000001ff047807 */ /* 0x000fe40000800000 */
[----:B------:R-:W-:Y:S02]  /*acf0*/  SEL R3, R2, RZ, P1 ;  /* 0x000000ff02037207 */ /* 0x000fe40000800000 */
[----:B------:R-:W-:Y:S01]  /*ad00*/  LOP3.LUT R4, R9, R4, RZ, 0x3c, !PT ;  /* 0x0000000409047212 */ /* 0x000fe200078e3cff */
[----:B-1----:R-:W-:Y:S06]  /*ad10*/  @!P0 BRA `(.L_x_201) ;  /* 0x0000000400388947 */ /* 0x002fec0003800000 */
.L_x_217:
[----:B------:R-:W-:Y:S01]  /*ad20*/  IMAD R3, R3, 0x8, R0 ;  /* 0x0000000803037824 */ /* 0x000fe200078e0200 */
[----:B------:R-:W-:-:S07]  /*ad30*/  SHF.L.U32 R0, R4, 0x1f, RZ ;  /* 0x0000001f04007819 */ /* 0x000fce00000006ff */
.L_x_202:
[----:B--2---:R2:W3:Y:S02]  /*ad40*/  SYNCS.PHASECHK.TRANS64.TRYWAIT P0, [R3+URZ], R0 ;  /* 0x00000000030075a7 */ /* 0x0044e4000800017f */
[----:B---3--:R-:W-:Y:S05]  /*ad50*/  @!P0 NANOSLEEP.SYNCS 0x989680 ;  /* 0x009896800000895d */ /* 0x008fea0003900000 */
[----:B------:R-:W3:Y:S02]  /*ad60*/  @!P0 SYNCS.PHASECHK.TRANS64 P0, [R3+URZ], R0 ;  /* 0x00000000030085a7 */ /* 0x000ee4000800007f */
[----:B---3--:R-:W-:Y:S05]  /*ad70*/  @!P0 BRA `(.L_x_202) ;  /* 0xfffffffc00f08947 */ /* 0x008fea000383ffff */
.L_x_196:
[----:B------:R-:W-:Y:S05]  /*ad80*/  BSYNC B0 ;  /* 0x0000000000007941 */ /* 0x000fea0003800000 */
.L_x_195:
[----:B------:R-:W-:Y:S05]  /*ad90*/  EXIT ;  /* 0x000000000000794d */ /* 0x000fea0003800000 */
.L_x_15:
[----:B0-----:R-:W-:-:S04]  /*ada0*/  IMAD.U32 R3, RZ, RZ, UR46 ;  /* 0x0000002eff037e24 */ /* 0x001fc8000f8e00ff */
[----:B------:R0:W1:Y:S03]  /*adb0*/  SYNCS.PHASECHK.TRANS64.TRYWAIT P0, [R3+URZ+-0x8], R0 ;  /* 0xfffff800030075a7 */ /* 0x000066000800017f */
[----:B-1----:R-:W-:Y:S05]  /*adc0*/  @!P0 NANOSLEEP.SYNCS 0x989680 ;  /* 0x009896800000895d */ /* 0x002fea0003900000 */
[----:B------:R-:W1:Y:S02]  /*add0*/  @!P0 SYNCS.PHASECHK.TRANS64 P0, [R3+URZ+-0x8], R0 ;  /* 0xfffff800030085a7 */ /* 0x000e64000800007f */
[----:B-1----:R-:W-:Y:S05]  /*ade0*/  @!P0 BRA `(.L_x_15) ;  /* 0xfffffffc00ec8947 */ /* 0x002fea000383ffff */
[----:B------:R-:W-:Y:S05]  /*adf0*/  BRA `(.L_x_203) ;  /* 0xffffff6800047947 */ /* 0x000fea000383ffff */
.L_x_17:
[----:B------:R-:W-:Y:S01]  /*ae00*/  CS2R R12, SRZ ;  /* 0x00000000000c7805 */ /* 0x000fe2000001ff00 */
[----:B------:R-:W-:Y:S02]  /*ae10*/  IMAD.MOV.U32 R11, RZ, RZ, 0x1f ;  /* 0x0000001fff0b7424 */ /* 0x000fe400078e00ff */
[----:B------:R-:W-:-:S07]  /*ae20*/  IMAD.MOV.U32 R15, RZ, RZ, -0x1 ;  /* 0xffffffffff0f7424 */ /* 0x000fce00078e00ff */
[----:B-----5:R-:W-:Y:S05]  /*ae30*/  WARPSYNC.COLLECTIVE R15, `(.L_x_204) ;  /* 0x000000000f087348 */ /* 0x020fea0003c00000 */
[----:B------:R0:W1:Y:S02]  /*ae40*/  SHFL.IDX P6, R14, R13, R12, R11 ;  /* 0x0000000c0d0e7389 */ /* 0x00006400000c000b */
[----:B01---5:R-:W-:Y:S01]  /*ae50*/  ENDCOLLECTIVE ;  /* 0x000000000000791b */ /* 0x023fe20003800000 */
.L_x_204:
[----:B------:R-:W-:Y:S05]  /*ae60*/  BRA `(.L_x_205) ;  /* 0xffffff68004c7947 */ /* 0x000fea000383ffff */
.L_x_21:
[----:B-1----:R1:W2:Y:S02]  /*ae70*/  SYNCS.PHASECHK.TRANS64.TRYWAIT P1, [R3+URZ], R0 ;  /* 0x00000000030075a7 */ /* 0x0022a4000802017f */
[----:B--2---:R-:W-:Y:S05]  /*ae80*/  @!P1 NANOSLEEP.SYNCS 0x989680 ;  /* 0x009896800000995d */ /* 0x004fea0003900000 */
[----:B------:R-:W2:Y:S02]  /*ae90*/  @!P1 SYNCS.PHASECHK.TRANS64 P1, [R3+URZ], R0 ;  /* 0x00000000030095a7 */ /* 0x000ea4000802007f */
[----:B--2---:R-:W-:Y:S05]  /*aea0*/  @!P1 BRA `(.L_x_21) ;  /* 0xfffffffc00f09947 */ /* 0x004fea000383ffff */
[----:B------:R-:W-:Y:S05]  /*aeb0*/  BRA `(.L_x_20) ;  /* 0xffffff6800687947 */ /* 0x000fea000383ffff */
.L_x_26:
[----:B0-----:R0:W1:Y:S02]  /*aec0*/  SYNCS.PHASECHK.TRANS64.TRYWAIT P1, [R3+URZ], R6 ;  /* 0x00000006030075a7 */ /* 0x001064000802017f */
[----:B-1----:R-:W-:Y:S05]  /*aed0*/  @!P1 NANOSLEEP.SYNCS 0x989680 ;  /* 0x009896800000995d */ /* 0x002fea0003900000 */
[----:B------:R-:W1:Y:S02]  /*aee0*/  @!P1 SYNCS.PHASECHK.TRANS64 P1, [R3+URZ], R6 ;  /* 0x00000006030095a7 */ /* 0x000e64000802007f */
[----:B-1----:R-:W-:Y:S05]  /*aef0*/  @!P1 BRA `(.L_x_26) ;  /* 0xfffffffc00f09947 */ /* 0x002fea000383ffff */
[----:B------:R-:W-:Y:S05]  /*af00*/  BRA `(.L_x_25) ;  /* 0xffffff78004c7947 */ /* 0x000fea000383ffff */
.L_x_35:
[----:B-1----:R1:W2:Y:S02]  /*af10*/  SYNCS.PHASECHK.TRANS64.TRYWAIT P1, [R7+URZ], R6 ;  /* 0x00000006070075a7 */ /* 0x0022a4000802017f */
[----:B--2---:R-:W-:Y:S05]  /*af20*/  @!P1 NANOSLEEP.SYNCS 0x989680 ;  /* 0x009896800000995d */ /* 0x004fea0003900000 */
[----:B------:R-:W2:Y:S02]  /*af30*/  @!P1 SYNCS.PHASECHK.TRANS64 P1, [R7+URZ], R6 ;  /* 0x00000006070095a7 */ /* 0x000ea4000802007f */
[----:B--2---:R-:W-:Y:S05]  /*af40*/  @!P1 BRA `(.L_x_35) ;  /* 0xfffffffc00f09947 */ /* 0x004fea000383ffff */
[----:B------:R-:W-:Y:S05]  /*af50*/  BRA `(.L_x_34) ;  /* 0xffffff8800a47947 */ /* 0x000fea000383ffff */
.L_x_40:
[----:B0-----:R-:W-:-:S04]  /*af60*/  IMAD.U32 R5, RZ, RZ, UR46 ;  /* 0x0000002eff057e24 */ /* 0x001fc8000f8e00ff */
[----:B------:R0:W1:Y:S03]  /*af70*/  SYNCS.PHASECHK.TRANS64.TRYWAIT P0, [R5+URZ+0x8], R0 ;  /* 0x00000800050075a7 */ /* 0x000066000800017f */
[----:B-1----:R-:W-:Y:S05]  /*af80*/  @!P0 NANOSLEEP.SYNCS 0x989680 ;  /* 0x009896800000895d */ /* 0x002fea0003900000 */
[----:B------:R-:W1:Y:S02]  /*af90*/  @!P0 SYNCS.PHASECHK.TRANS64 P0, [R5+URZ+0x8], R0 ;  /* 0x00000800050085a7 */ /* 0x000e64000800007f */
[----:B-1----:R-:W-:Y:S05]  /*afa0*/  @!P0 BRA `(.L_x_40) ;  /* 0xfffffffc00ec8947 */ /* 0x002fea000383ffff */
[----:B------:R-:W-:Y:S05]  /*afb0*/  BRA `(.L_x_206) ;  /* 0xffffff9c00187947 */ /* 0x000fea000383ffff */
.L_x_181:
[----:B0-----:R0:W2:Y:S02]  /*afc0*/  SYNCS.PHASECHK.TRANS64.TRYWAIT P0, [R6+URZ+0x28], R3 ;  /* 0x00002803060075a7 */ /* 0x0010a4000800017f */
[----:B--2---:R-:W-:Y:S05]  /*afd0*/  @!P0 NANOSLEEP.SYNCS 0x989680 ;  /* 0x009896800000895d */ /* 0x004fea0003900000 */
[----:B------:R-:W2:Y:S02]  /*afe0*/  @!P0 SYNCS.PHASECHK.TRANS64 P0, [R6+URZ+0x28], R3 ;  /* 0x00002803060085a7 */ /* 0x000ea4000800007f */
[----:B--2---:R-:W-:Y:S05]  /*aff0*/  @!P0 BRA `(.L_x_181) ;  /* 0xfffffffc00f08947 */ /* 0x004fea000383ffff */
[----:B------:R-:W-:Y:S05]  /*b000*/  BRA `(.L_x_207) ;  /* 0xffffffec00d47947 */ /* 0x000fea000383ffff */
.L_x_185:
[----:B------:R-:W-:Y:S01]  /*b010*/  BSSY B1, `(.L_x_208) ;  /* 0x0000006000017945 */ /* 0x000fe20003800000 */
[----:B------:R-:W-:-:S07]  /*b020*/  IMAD.MOV.U32 R15, RZ, RZ, -0x1 ;  /* 0xffffffffff0f7424 */ /* 0x000fce00078e00ff */
[----:B0----5:R-:W-:Y:S05]  /*b030*/  WARPSYNC.COLLECTIVE R15, `(.L_x_209) ;  /* 0x000000000f0c7348 */ /* 0x021fea0003c00000 */
[----:B------:R-:W-:Y:S02]  /*b040*/  ELECT P6, UR62, PT ;  /* 0x00000000003e782f */ /* 0x000fe400038c0000 */
[----:B------:R-:W-:Y:S01]  /*b050*/  MOV R14, UR62 ;  /* 0x0000003e000e7c02 */ /* 0x000fe20008000f00 */
[----:B0----5:R-:W-:Y:S10]  /*b060*/  ENDCOLLECTIVE ;  /* 0x000000000000791b */ /* 0x021ff40003800000 */
.L_x_209:
[----:B------:R-:W-:Y:S05]  /*b070*/  BSYNC B1 ;  /* 0x0000000000017941 */ /* 0x000fea0003800000 */
.L_x_208:
[----:B------:R-:W-:Y:S05]  /*b080*/  BRA `(.L_x_210) ;  /* 0xffffffec00f47947 */ /* 0x000fea000383ffff */
.L_x_194:
[----:B------:R-:W-:Y:S01]  /*b090*/  BSSY B0, `(.L_x_211) ;  /* 0x0000006000007945 */ /* 0x000fe20003800000 */
[----:B------:R-:W-:-:S07]  /*b0a0*/  IMAD.MOV.U32 R15, RZ, RZ, -0x1 ;  /* 0xffffffffff0f7424 */ /* 0x000fce00078e00ff */
[----:B-----5:R-:W-:Y:S05]  /*b0b0*/  WARPSYNC.COLLECTIVE R15, `(.L_x_212) ;  /* 0x000000000f0c7348 */ /* 0x020fea0003c00000 */
[----:B------:R-:W-:Y:S02]  /*b0c0*/  ELECT P6, UR62, PT ;  /* 0x00000000003e782f */ /* 0x000fe400038c0000 */
[----:B------:R-:W-:Y:S01]  /*b0d0*/  MOV R14, UR62 ;  /* 0x0000003e000e7c02 */ /* 0x000fe20008000f00 */
[----:B-----5:R-:W-:Y:S10]  /*b0e0*/  ENDCOLLECTIVE ;  /* 0x000000000000791b */ /* 0x020ff40003800000 */
.L_x_212:
[----:B------:R-:W-:Y:S05]  /*b0f0*/  BSYNC B0 ;  /* 0x0000000000007941 */ /* 0x000fea0003800000 */
.L_x_211:
[----:B------:R-:W-:Y:S05]  /*b100*/  BRA `(.L_x_213) ;  /* 0xfffffff800487947 */ /* 0x000fea000383ffff */
.L_x_198:
[----:B0-----:R0:W1:Y:S02]  /*b110*/  SYNCS.PHASECHK.TRANS64.TRYWAIT P0, [R5+URZ], R2 ;  /* 0x00000002050075a7 */ /* 0x001064000800017f */
[----:B-1----:R-:W-:Y:S05]  /*b120*/  @!P0 NANOSLEEP.SYNCS 0x989680 ;  /* 0x009896800000895d */ /* 0x002fea0003900000 */
[----:B------:R-:W1:Y:S02]  /*b130*/  @!P0 SYNCS.PHASECHK.TRANS64 P0, [R5+URZ], R2 ;  /* 0x00000002050085a7 */ /* 0x000e64000800007f */
[----:B-1----:R-:W-:Y:S05]  /*b140*/  @!P0 BRA `(.L_x_198) ;  /* 0xfffffffc00f08947 */ /* 0x002fea000383ffff */
[----:B------:R-:W-:Y:S05]  /*b150*/  BRA `(.L_x_214) ;  /* 0xfffffff8008c7947 */ /* 0x000fea000383ffff */
.L_x_199:
[----:B0-----:R0:W1:Y:S02]  /*b160*/  SYNCS.PHASECHK.TRANS64.TRYWAIT P0, [R7+URZ], R4 ;  /* 0x00000004070075a7 */ /* 0x001064000800017f */
[----:B-1----:R-:W-:Y:S05]  /*b170*/  @!P0 NANOSLEEP.SYNCS 0x989680 ;  /* 0x009896800000895d */ /* 0x002fea0003900000 */
[----:B------:R-:W1:Y:S02]  /*b180*/  @!P0 SYNCS.PHASECHK.TRANS64 P0, [R7+URZ], R4 ;  /* 0x00000004070085a7 */ /* 0x000e64000800007f */
[----:B-1----:R-:W-:Y:S05]  /*b190*/  @!P0 BRA `(.L_x_199) ;  /* 0xfffffffc00f08947 */ /* 0x002fea000383ffff */
[----:B------:R-:W-:Y:S05]  /*b1a0*/  BRA `(.L_x_215) ;  /* 0xfffffff8009c7947 */ /* 0x000fea000383ffff */
.L_x_200:
[----:B0-----:R0:W1:Y:S02]  /*b1b0*/  SYNCS.PHASECHK.TRANS64.TRYWAIT P0, [R8+URZ], R5 ;  /* 0x00000005080075a7 */ /* 0x001064000800017f */
[----:B-1----:R-:W-:Y:S05]  /*b1c0*/  @!P0 NANOSLEEP.SYNCS 0x989680 ;  /* 0x009896800000895d */ /* 0x002fea0003900000 */
[----:B------:R-:W1:Y:S02]  /*b1d0*/  @!P0 SYNCS.PHASECHK.TRANS64 P0, [R8+URZ], R5 ;  /* 0x00000005080085a7 */ /* 0x000e64000800007f */
[----:B-1----:R-:W-:Y:S05]  /*b1e0*/  @!P0 BRA `(.L_x_200) ;  /* 0xfffffffc00f08947 */ /* 0x002fea000383ffff */
[----:B------:R-:W-:Y:S05]  /*b1f0*/  BRA `(.L_x_216) ;  /* 0xfffffff800ac7947 */ /* 0x000fea000383ffff */
.L_x_201:
[----:B-1----:R1:W2:Y:S02]  /*b200*/  SYNCS.PHASECHK.TRANS64.TRYWAIT P0, [R11+URZ], R6 ;  /* 0x000000060b0075a7 */ /* 0x0022a4000800017f */
[----:B--2---:R-:W-:Y:S05]  /*b210*/  @!P0 NANOSLEEP.SYNCS 0x989680 ;  /* 0x009896800000895d */ /* 0x004fea0003900000 */
[----:B------:R-:W2:Y:S02]  /*b220*/  @!P0 SYNCS.PHASECHK.TRANS64 P0, [R11+URZ], R6 ;  /* 0x000000060b0085a7 */ /* 0x000ea4000800007f */
[----:B--2---:R-:W-:Y:S05]  /*b230*/  @!P0 BRA `(.L_x_201) ;  /* 0xfffffffc00f08947 */ /* 0x004fea000383ffff */
[----:B------:R-:W-:Y:S05]  /*b240*/  BRA `(.L_x_217) ;  /* 0xfffffff800b47947 */ /* 0x000fea000383ffff */
.L_x_218:
[----:B------:R-:W-:-:S00]  /*b250*/  BRA `(.L_x_218) ;  /* 0xfffffffc00fc7947 */ /* 0x000fc0000383ffff */
[----:B------:R-:W-:-:S00]  /*b260*/  NOP ;  /* 0x0000000000007918 */ /* 0x000fc00000000000 */
        /* <DEDUP_REMOVED lines=9> */
.L_x_219:


//--------------------- .nv.global.init           --------------------------
	.section	.nv.global.init,"aw",@progbits
.nv.global.init:
	.type		$str$24,@object
	.size		$str$24,($str$25 - $str$24)
$str$24:
        /*0000*/ 	.byte	0x28, 0x61, 0x64, 0x64, 0x72, 0x65, 0x73, 0x73, 0x20, 0x26, 0x20, 0x6d, 0x61, 0x73, 0x6b, 0x29
        /*0010*/ 	.byte	0x20, 0x3d, 0x3d, 0x20, 0x30, 0x00
	.type		$str$25,@object
	.size		$str$25,(__unnamed_1 - $str$25)
$str$25:
        /*0016*/ 	.byte	0x2f, 0x74, 0x6d, 0x70, 0x2f, 0x63, 0x75, 0x74, 0x6c, 0x61, 0x73, 0x73, 0x5f, 0x73, 0x77, 0x65
        /*0026*/ 	.byte	0x65, 0x70, 0x5f, 0x73, 0x72, 0x63, 0x2f, 0x69, 0x6e, 0x63, 0x6c, 0x75, 0x64, 0x65, 0x2f, 0x63
        /*0036*/ 	.byte	0x75, 0x74, 0x65, 0x2f, 0x70, 0x6f, 0x69, 0x6e, 0x74, 0x65, 0x72, 0x5f, 0x66, 0x6c, 0x61, 0x67
        /*0046*/ 	.byte	0x67, 0x65, 0x64, 0x2e, 0x68, 0x70, 0x70, 0x00
	.type		__unnamed_1,@object
	.size		__unnamed_1,(__unnamed_2 - __unnamed_1)
__unnamed_1:
        /*004e*/ 	.byte	0x61, 0x75, 0x74, 0x6f, 0x20, 0x63, 0x75, 0x74, 0x65, 0x3a, 0x3a, 0x61, 0x73, 0x5f, 0x70, 0x6f
        /* <DEDUP_REMOVED lines=28> */
        /*021e*/ 	.byte	0x5d, 0x00
	.type		__unnamed_2,@object
	.size		__unnamed_2,(.L_1 - __unnamed_2)
__unnamed_2:
        /* <DEDUP_REMOVED lines=30> */
.L_1:


//--------------------- .nv.shared._ZN7cutlass13device_kernelINS_4gemm6kernel13GemmUniversalIN4cute5tupleIJiiiiEEENS1_10collective13CollectiveMmaINS1_49MainloopSm90TmaGmmaRmemAWarpSpecializedMixedInputILi5ENS5_IJNS4_1CILi1EEESB_SB_EEENS1_32KernelTmaWarpSpecializedPingpongEEENS5_IJNSA_ILi64EEENSA_ILi128EEESG_EEENS5_IJNS_12float_e4m3_tEEEENS5_IJlSB_lEEENS_10bfloat16_tESK_NS4_8TiledMMAINS4_8MMA_AtomIJNS4_4SM904GMMA28MMA_64x128x16_F32BF16BF16_RSILNSP_5MajorE0ELSR_0ELNSP_7ScaleInE1ELSS_1EEEEEENS4_6LayoutISC_NS5_IJNSA_ILi0EEESW_SW_EEEEENS5_IJNS4_10UnderscoreESZ_SZ_EEEEENS4_13SM90_TMA_LOADENS4_14ComposedLayoutINS4_7SwizzleILi3ELi4ELi3EEENS4_18smem_ptr_flag_bitsILi8EEENSV_INS5_IJNSA_ILi8EEESG_EEENS5_IJSG_SB_EEEEEEENS4_9Copy_AtomIJNS4_39AutoVectorizingCopyWithAssumedAlignmentILi128EEESI_EEENS4_8identityES12_NS13_IS15_NS16_ILi16EEENSV_INS5_IJS18_SF_EEENS5_IJSF_SB_EEEEEEEvS1H_EENS_8epilogue10collective6detail29Sm90TmaWarpSpecializedAdapterINS1P_15DefaultEpilogueISI_SK_SK_NS1O_6thread17LinearCombinationISI_Li1EffLNS1T_9ScaleType4KindE0ELNS_15FloatRoundStyleE2ESI_EENS1_15EpilogueDefaultEEEEEvvEEEEvNT_6ParamsE --------------------------
	.section	.nv.shared._ZN7cutlass13device_kernelINS_4gemm6kernel13GemmUniversalIN4cute5tupleIJiiiiEEENS1_10collective13CollectiveMmaINS1_49MainloopSm90TmaGmmaRmemAWarpSpecializedMixedInputILi5ENS5_IJNS4_1CILi1EEESB_SB_EEENS1_32KernelTmaWarpSpecializedPingpongEEENS5_IJNSA_ILi64EEENSA_ILi128EEESG_EEENS5_IJNS_12float_e4m3_tEEEENS5_IJlSB_lEEENS_10bfloat16_tESK_NS4_8TiledMMAINS4_8MMA_AtomIJNS4_4SM904GMMA28MMA_64x128x16_F32BF16BF16_RSILNSP_5MajorE0ELSR_0ELNSP_7ScaleInE1ELSS_1EEEEEENS4_6LayoutISC_NS5_IJNSA_ILi0EEESW_SW_EEEEENS5_IJNS4_10UnderscoreESZ_SZ_EEEEENS4_13SM90_TMA_LOADENS4_14ComposedLayoutINS4_7SwizzleILi3ELi4ELi3EEENS4_18smem_ptr_flag_bitsILi8EEENSV_INS5_IJNSA_ILi8EEESG_EEENS5_IJSG_SB_EEEEEEENS4_9Copy_AtomIJNS4_39AutoVectorizingCopyWithAssumedAlignmentILi128EEESI_EEENS4_8identityES12_NS13_IS15_NS16_ILi16EEENSV_INS5_IJS18_SF_EEENS5_IJSF_SB_EEEEEEEvS1H_EENS_8epilogue10collective6detail29Sm90TmaWarpSpecializedAdapterINS1P_15DefaultEpilogueISI_SK_SK_NS1O_6thread17LinearCombinationISI_Li1EffLNS1T_9ScaleType4KindE0ELNS_15FloatRoundStyleE2ESI_EENS1_15EpilogueDefaultEEEEEvvEEEEvNT_6ParamsE,"aw",@nobits
	.sectionflags	@""
	.align	16
	.zero		1024


//--------------------- .nv.shared.reserved.0     --------------------------
	.section	.nv.shared.reserved.0,"aw",@nobits
	.weak		__nv_reservedSMEM_offset_0_alias
	.size		__nv_reservedSMEM_offset_0_alias, 0, 0
	.other		__nv_reservedSMEM_offset_0_alias,@"STO_CUDA_RESERVED_SHARED STV_DEFAULT"
__nv_reservedSMEM_offset_0_alias:
	.zero		0


//--------------------- .nv.global                --------------------------
	.section	.nv.global,"aw",@nobits
.nv.global:
	.type		_ZN40_INTERNAL_8b6825be_4_k_cu_a3b1ac55_355664cute1_E,@object
	.size		_ZN40_INTERNAL_8b6825be_4_k_cu_a3b1ac55_355664cute1_E,(_ZN40_INTERNAL_8b6825be_4_k_cu_a3b1ac55_355664cuda3std3__45__cpo6cbeginE - _ZN40_INTERNAL_8b6825be_4_k_cu_a3b1ac55_355664cute1_E)
_ZN40_INTERNAL_8b6825be_4_k_cu_a3b1ac55_355664cute1_E:
	.zero		1
	.type		_ZN40_INTERNAL_8b6825be_4_k_cu_a3b1ac55_355664cuda3std3__45__cpo6cbeginE,@object
	.size		_ZN40_INTERNAL_8b6825be_4_k_cu_a3b1ac55_355664cuda3std3__45__cpo6cbeginE,(_ZN40_INTERNAL_8b6825be_4_k_cu_a3b1ac55_355664cuda3std3__48in_placeE - _ZN40_INTERNAL_8b6825be_4_k_cu_a3b1ac55_355664cuda3std3__45__cpo6cbeginE)
_ZN40_INTERNAL_8b6825be_4_k_cu_a3b1ac55_355664cuda3std3__45__cpo6cbeginE:
	.zero		1
	.type		_ZN40_INTERNAL_8b6825be_4_k_cu_a3b1ac55_355664cuda3std3__48in_placeE,@object
	.size		_ZN40_INTERNAL_8b6825be_4_k_cu_a3b1ac55_355664cuda3std3__48in_placeE,(_ZN40_INTERNAL_8b6825be_4_k_cu_a3b1ac55_355664cuda3std6ranges3__45__cpo9iter_moveE - _ZN40_INTERNAL_8b6825be_4_k_cu_a3b1ac55_355664cuda3std3__48in_placeE)
_ZN40_INTERNAL_8b6825be_4_k_cu_a3b1ac55_355664cuda3std3__48in_placeE:
	.zero		1
	.type		_ZN40_INTERNAL_8b6825be_4_k_cu_a3b1ac55_355664cuda3std6ranges3__45__cpo9iter_moveE,@object
	.size		_ZN40_INTERNAL_8b6825be_4_k_cu_a3b1ac55_355664cuda3std6ranges3__45__cpo9iter_moveE,(_ZN40_INTERNAL_8b6825be_4_k_cu_a3b1ac55_355664cuda3std3__45__cpo5beginE - _ZN40_INTERNAL_8b6825be_4_k_cu_a3b1ac55_355664cuda3std6ranges3__45__cpo9iter_moveE)
_ZN40_INTERNAL_8b6825be_4_k_cu_a3b1ac55_355664cuda3std6ranges3__45__cpo9iter_moveE:
	.zero		1
	.type		_ZN40_INTERNAL_8b6825be_4_k_cu_a3b1ac55_355664cuda3std3__45__cpo5beginE,@object
	.size		_ZN40_INTERNAL_8b6825be_4_k_cu_a3b1ac55_355664cuda3std3__45__cpo5beginE,(_ZN40_INTERNAL_8b6825be_4_k_cu_a3b1ac55_355664cuda3std3__442_GLOBAL__N__8b6825be_4_k_cu_a3b1ac55_355666ignoreE - _ZN40_INTERNAL_8b6825be_4_k_cu_a3b1ac55_355664cuda3std3__45__cpo5beginE)
_ZN40_INTERNAL_8b6825be_4_k_cu_a3b1ac55_355664cuda3std3__45__cpo5beginE:
	.zero		1
	.type		_ZN40_INTERNAL_8b6825be_4_k_cu_a3b1ac55_355664cuda3std3__442_GLOBAL__N__8b6825be_4_k_cu_a3b1ac55_355666ignoreE,@object
	.size		_ZN40_INTERNAL_8b6825be_4_k_cu_a3b1ac55_355664cuda3std3__442_GLOBAL__N__8b6825be_4_k_cu_a3b1ac55_355666ignoreE,(_ZN40_INTERNAL_8b6825be_4_k_cu_a3b1ac55_355664cute7productE - _ZN40_INTERNAL_8b6825be_4_k_cu_a3b1ac55_355664cuda3std3__442_GLOBAL__N__8b6825be_4_k_cu_a3b1ac55_355666ignoreE)
_ZN40_INTERNAL_8b6825be_4_k_cu_a3b1ac55_355664cuda3std3__442_GLOBAL__N__8b6825be_4_k_cu_a3b1ac55_355666ignoreE:
	.zero		1
	.type		_ZN40_INTERNAL_8b6825be_4_k_cu_a3b1ac55_355664cute7productE,@object
	.size		_ZN40_INTERNAL_8b6825be_4_k_cu_a3b1ac55_355664cute7productE,(_ZN40_INTERNAL_8b6825be_4_k_cu_a3b1ac55_355664cuda3std3__45__cpo3endE - _ZN40_INTERNAL_8b6825be_4_k_cu_a3b1ac55_355664cute7productE)
_ZN40_INTERNAL_8b6825be_4_k_cu_a3b1ac55_355664cute7productE:
	.zero		1
	.type		_ZN40_INTERNAL_8b6825be_4_k_cu_a3b1ac55_355664cuda3std3__45__cpo3endE,@object
	.size		_ZN40_INTERNAL_8b6825be_4_k_cu_a3b1ac55_355664cuda3std3__45__cpo3endE,(_ZN40_INTERNAL_8b6825be_4_k_cu_a3b1ac55_355664cuda3std3__419piecewise_constructE - _ZN40_INTERNAL_8b6825be_4_k_cu_a3b1ac55_355664cuda3std3__45__cpo3endE)
_ZN40_INTERNAL_8b6825be_4_k_cu_a3b1ac55_355664cuda3std3__45__cpo3endE:
	.zero		1
	.type		_ZN40_INTERNAL_8b6825be_4_k_cu_a3b1ac55_355664cuda3std3__419piecewise_constructE,@object
	.size		_ZN40_INTERNAL_8b6825be_4_k_cu_a3b1ac55_355664cuda3std3__419piecewise_constructE,(_ZN40_INTERNAL_8b6825be_4_k_cu_a3b1ac55_355664cuda3std3__45__cpo4cendE - _ZN40_INTERNAL_8b6825be_4_k_cu_a3b1ac55_355664cuda3std3__419piecewise_constructE)
_ZN40_INTERNAL_8b6825be_4_k_cu_a3b1ac55_355664cuda3std3__419piecewise_constructE:
	.zero		1
	.type		_ZN40_INTERNAL_8b6825be_4_k_cu_a3b1ac55_355664cuda3std3__45__cpo4cendE,@object
	.size		_ZN40_INTERNAL_8b6825be_4_k_cu_a3b1ac55_355664cuda3std3__45__cpo4cendE,(_ZN40_INTERNAL_8b6825be_4_k_cu_a3b1ac55_355664cuda3std6ranges3__45__cpo4swapE - _ZN40_INTERNAL_8b6825be_4_k_cu_a3b1ac55_355664cuda3std3__45__cpo4cendE)
_ZN40_INTERNAL_8b6825be_4_k_cu_a3b1ac55_355664cuda3std3__45__cpo4cendE:
	.zero		1
	.type		_ZN40_INTERNAL_8b6825be_4_k_cu_a3b1ac55_355664cuda3std6ranges3__45__cpo4swapE,@object
	.size		_ZN40_INTERNAL_8b6825be_4_k_cu_a3b1ac55_355664cuda3std6ranges3__45__cpo4swapE,(.L_9 - _ZN40_INTERNAL_8b6825be_4_k_cu_a3b1ac55_355664cuda3std6ranges3__45__cpo4swapE)
_ZN40_INTERNAL_8b6825be_4_k_cu_a3b1ac55_355664cuda3std6ranges3__45__cpo4swapE:
	.zero		1
.L_9:


//--------------------- .nv.constant0._ZN7cutlass13device_kernelINS_4gemm6kernel13GemmUniversalIN4cute5tupleIJiiiiEEENS1_10collective13CollectiveMmaINS1_49MainloopSm90TmaGmmaRmemAWarpSpecializedMixedInputILi5ENS5_IJNS4_1CILi1EEESB_SB_EEENS1_32KernelTmaWarpSpecializedPingpongEEENS5_IJNSA_ILi64EEENSA_ILi128EEESG_EEENS5_IJNS_12float_e4m3_tEEEENS5_IJlSB_lEEENS_10bfloat16_tESK_NS4_8TiledMMAINS4_8MMA_AtomIJNS4_4SM904GMMA28MMA_64x128x16_F32BF16BF16_RSILNSP_5MajorE0ELSR_0ELNSP_7ScaleInE1ELSS_1EEEEEENS4_6LayoutISC_NS5_IJNSA_ILi0EEESW_SW_EEEEENS5_IJNS4_10UnderscoreESZ_SZ_EEEEENS4_13SM90_TMA_LOADENS4_14ComposedLayoutINS4_7SwizzleILi3ELi4ELi3EEENS4_18smem_ptr_flag_bitsILi8EEENSV_INS5_IJNSA_ILi8EEESG_EEENS5_IJSG_SB_EEEEEEENS4_9Copy_AtomIJNS4_39AutoVectorizingCopyWithAssumedAlignmentILi128EEESI_EEENS4_8identityES12_NS13_IS15_NS16_ILi16EEENSV_INS5_IJS18_SF_EEENS5_IJSF_SB_EEEEEEEvS1H_EENS_8epilogue10collective6detail29Sm90TmaWarpSpecializedAdapterINS1P_15DefaultEpilogueISI_SK_SK_NS1O_6thread17LinearCombinationISI_Li1EffLNS1T_9ScaleType4KindE0ELNS_15FloatRoundStyleE2ESI_EENS1_15EpilogueDefaultEEEEEvvEEEEvNT_6ParamsE --------------------------
	.section	.nv.constant0._ZN7cutlass13device_kernelINS_4gemm6kernel13GemmUniversalIN4cute5tupleIJiiiiEEENS1_10collective13CollectiveMmaINS1_49MainloopSm90TmaGmmaRmemAWarpSpecializedMixedInputILi5ENS5_IJNS4_1CILi1EEESB_SB_EEENS1_32KernelTmaWarpSpecializedPingpongEEENS5_IJNSA_ILi64EEENSA_ILi128EEESG_EEENS5_IJNS_12float_e4m3_tEEEENS5_IJlSB_lEEENS_10bfloat16_tESK_NS4_8TiledMMAINS4_8MMA_AtomIJNS4_4SM904GMMA28MMA_64x128x16_F32BF16BF16_RSILNSP_5MajorE0ELSR_0ELNSP_7ScaleInE1ELSS_1EEEEEENS4_6LayoutISC_NS5_IJNSA_ILi0EEESW_SW_EEEEENS5_IJNS4_10UnderscoreESZ_SZ_EEEEENS4_13SM90_TMA_LOADENS4_14ComposedLayoutINS4_7SwizzleILi3ELi4ELi3EEENS4_18smem_ptr_flag_bitsILi8EEENSV_INS5_IJNSA_ILi8EEESG_EEENS5_IJSG_SB_EEEEEEENS4_9Copy_AtomIJNS4_39AutoVectorizingCopyWithAssumedAlignmentILi128EEESI_EEENS4_8identityES12_NS13_IS15_NS16_ILi16EEENSV_INS5_IJS18_SF_EEENS5_IJSF_SB_EEEEEEEvS1H_EENS_8epilogue10collective6detail29Sm90TmaWarpSpecializedAdapterINS1P_15DefaultEpilogueISI_SK_SK_NS1O_6thread17LinearCombinationISI_Li1EffLNS1T_9ScaleType4KindE0ELNS_15FloatRoundStyleE2ESI_EENS1_15EpilogueDefaultEEEEEvvEEEEvNT_6ParamsE,"a",@progbits
	.sectionflags	@""
	.align	4
.nv.constant0._ZN7cutlass13device_kernelINS_4gemm6kernel13GemmUniversalIN4cute5tupleIJiiiiEEENS1_10collective13CollectiveMmaINS1_49MainloopSm90TmaGmmaRmemAWarpSpecializedMixedInputILi5ENS5_IJNS4_1CILi1EEESB_SB_EEENS1_32KernelTmaWarpSpecializedPingpongEEENS5_IJNSA_ILi64EEENSA_ILi128EEESG_EEENS5_IJNS_12float_e4m3_tEEEENS5_IJlSB_lEEENS_10bfloat16_tESK_NS4_8TiledMMAINS4_8MMA_AtomIJNS4_4SM904GMMA28MMA_64x128x16_F32BF16BF16_RSILNSP_5MajorE0ELSR_0ELNSP_7ScaleInE1ELSS_1EEEEEENS4_6LayoutISC_NS5_IJNSA_ILi0EEESW_SW_EEEEENS5_IJNS4_10UnderscoreESZ_SZ_EEEEENS4_13SM90_TMA_LOADENS4_14ComposedLayoutINS4_7SwizzleILi3ELi4ELi3EEENS4_18smem_ptr_flag_bitsILi8EEENSV_INS5_IJNSA_ILi8EEESG_EEENS5_IJSG_SB_EEEEEEENS4_9Copy_AtomIJNS4_39AutoVectorizingCopyWithAssumedAlignmentILi128EEESI_EEENS4_8identityES12_NS13_IS15_NS16_ILi16EEENSV_INS5_IJS18_SF_EEENS5_IJSF_SB_EEEEEEEvS1H_EENS_8epilogue10collective6detail29Sm90TmaWarpSpecializedAdapterINS1P_15DefaultEpilogueISI_SK_SK_NS1O_6thread17LinearCombinationISI_Li1EffLNS1T_9ScaleType4KindE0ELNS_15FloatRoundStyleE2ESI_EENS1_15EpilogueDefaultEEEEEvvEEEEvNT_6ParamsE:
	.zero		2176


//--------------------- SYMBOLS --------------------------

	.type		.nv.reservedSmem.offset0,@object
	.size		.nv.reservedSmem.offset0,0x4
	.type		__assertfail,@function
